//
// Generated by NVIDIA NVVM Compiler
//
// Compiler Build ID: CL-36424714
// Cuda compilation tools, release 13.0, V13.0.88
// Based on NVVM 20.0.0
//

.version 9.0
.target sm_100
.address_size 64

	// .globl	_Z10transposeFPfS_ii
// _ZZ10transposeFPfS_iiE4tile has been demoted
// _ZZ9transposePiS_iiE4tile has been demoted
.extern .shared .align 16 .b8 ds_partialSum[];

.visible .entry _Z10transposeFPfS_ii(
	.param .u64 .ptr .align 1 _Z10transposeFPfS_ii_param_0,
	.param .u64 .ptr .align 1 _Z10transposeFPfS_ii_param_1,
	.param .u32 _Z10transposeFPfS_ii_param_2,
	.param .u32 _Z10transposeFPfS_ii_param_3
)
{
	.reg .b32 	%r<22>;
	.reg .b32 	%f<3>;
	.reg .b64 	%rd<9>;
	// demoted variable
	.shared .align 4 .b8 _ZZ10transposeFPfS_iiE4tile[1088];
	ld.param.u64 	%rd1, [_Z10transposeFPfS_ii_param_0];
	ld.param.u64 	%rd2, [_Z10transposeFPfS_ii_param_1];
	ld.param.u32 	%r1, [_Z10transposeFPfS_ii_param_2];
	ld.param.u32 	%r2, [_Z10transposeFPfS_ii_param_3];
	cvta.to.global.u64 	%rd3, %rd2;
	cvta.to.global.u64 	%rd4, %rd1;
	mov.u32 	%r3, %ctaid.x;
	shl.b32 	%r4, %r3, 4;
	mov.u32 	%r5, %tid.x;
	add.s32 	%r6, %r4, %r5;
	mov.u32 	%r7, %ctaid.y;
	shl.b32 	%r8, %r7, 4;
	mov.u32 	%r9, %tid.y;
	add.s32 	%r10, %r8, %r9;
	mad.lo.s32 	%r11, %r1, %r10, %r6;
	add.s32 	%r12, %r8, %r5;
	add.s32 	%r13, %r4, %r9;
	mad.lo.s32 	%r14, %r2, %r13, %r12;
	mul.wide.s32 	%rd5, %r11, 4;
	add.s64 	%rd6, %rd3, %rd5;
	ld.global.f32 	%f1, [%rd6];
	mov.u32 	%r15, _ZZ10transposeFPfS_iiE4tile;
	mad.lo.s32 	%r16, %r9, 68, %r15;
	shl.b32 	%r17, %r5, 2;
	add.s32 	%r18, %r16, %r17;
	st.shared.f32 	[%r18], %f1;
	bar.sync 	0;
	mad.lo.s32 	%r19, %r5, 68, %r15;
	shl.b32 	%r20, %r9, 2;
	add.s32 	%r21, %r19, %r20;
	ld.shared.f32 	%f2, [%r21];
	mul.wide.s32 	%rd7, %r14, 4;
	add.s64 	%rd8, %rd4, %rd7;
	st.global.f32 	[%rd8], %f2;
	ret;

}
	// .globl	_Z9transposePiS_ii
.visible .entry _Z9transposePiS_ii(
	.param .u64 .ptr .align 1 _Z9transposePiS_ii_param_0,
	.param .u64 .ptr .align 1 _Z9transposePiS_ii_param_1,
	.param .u32 _Z9transposePiS_ii_param_2,
	.param .u32 _Z9transposePiS_ii_param_3
)
{
	.reg .b32 	%r<24>;
	.reg .b64 	%rd<9>;
	// demoted variable
	.shared .align 4 .b8 _ZZ9transposePiS_iiE4tile[1088];
	ld.param.u64 	%rd1, [_Z9transposePiS_ii_param_0];
	ld.param.u64 	%rd2, [_Z9transposePiS_ii_param_1];
	ld.param.u32 	%r1, [_Z9transposePiS_ii_param_2];
	ld.param.u32 	%r2, [_Z9transposePiS_ii_param_3];
	cvta.to.global.u64 	%rd3, %rd2;
	cvta.to.global.u64 	%rd4, %rd1;
	mov.u32 	%r3, %ctaid.x;
	shl.b32 	%r4, %r3, 4;
	mov.u32 	%r5, %tid.x;
	add.s32 	%r6, %r4, %r5;
	mov.u32 	%r7, %ctaid.y;
	shl.b32 	%r8, %r7, 4;
	mov.u32 	%r9, %tid.y;
	add.s32 	%r10, %r8, %r9;
	mad.lo.s32 	%r11, %r1, %r10, %r6;
	add.s32 	%r12, %r8, %r5;
	add.s32 	%r13, %r4, %r9;
	mad.lo.s32 	%r14, %r2, %r13, %r12;
	mul.wide.s32 	%rd5, %r11, 4;
	add.s64 	%rd6, %rd3, %rd5;
	ld.global.u32 	%r15, [%rd6];
	mov.u32 	%r16, _ZZ9transposePiS_iiE4tile;
	mad.lo.s32 	%r17, %r9, 68, %r16;
	shl.b32 	%r18, %r5, 2;
	add.s32 	%r19, %r17, %r18;
	st.shared.u32 	[%r19], %r15;
	bar.sync 	0;
	mad.lo.s32 	%r20, %r5, 68, %r16;
	shl.b32 	%r21, %r9, 2;
	add.s32 	%r22, %r20, %r21;
	ld.shared.u32 	%r23, [%r22];
	mul.wide.s32 	%rd7, %r14, 4;
	add.s64 	%rd8, %rd4, %rd7;
	st.global.u32 	[%rd8], %r23;
	ret;

}
	// .globl	_Z9padKernelPfS_Piii
.visible .entry _Z9padKernelPfS_Piii(
	.param .u64 .ptr .align 1 _Z9padKernelPfS_Piii_param_0,
	.param .u64 .ptr .align 1 _Z9padKernelPfS_Piii_param_1,
	.param .u64 .ptr .align 1 _Z9padKernelPfS_Piii_param_2,
	.param .u32 _Z9padKernelPfS_Piii_param_3,
	.param .u32 _Z9padKernelPfS_Piii_param_4
)
{
	.reg .pred 	%p<25>;
	.reg .b32 	%r<106>;
	.reg .b32 	%f<16>;
	.reg .b64 	%rd<60>;

	ld.param.u64 	%rd7, [_Z9padKernelPfS_Piii_param_0];
	ld.param.u64 	%rd8, [_Z9padKernelPfS_Piii_param_1];
	ld.param.u64 	%rd9, [_Z9padKernelPfS_Piii_param_2];
	ld.param.u32 	%r45, [_Z9padKernelPfS_Piii_param_3];
	ld.param.u32 	%r46, [_Z9padKernelPfS_Piii_param_4];
	cvta.to.global.u64 	%rd1, %rd9;
	cvta.to.global.u64 	%rd2, %rd8;
	cvta.to.global.u64 	%rd3, %rd7;
	mov.u32 	%r47, %tid.x;
	mov.u32 	%r48, %ntid.x;
	mov.u32 	%r49, %ctaid.x;
	mad.lo.s32 	%r50, %r48, %r49, %r47;
	mul.lo.s32 	%r1, %r45, %r50;
	mul.lo.s32 	%r2, %r46, %r50;
	setp.lt.s32 	%p1, %r45, 1;
	@%p1 bra 	$L__BB2_41;
	and.b32  	%r3, %r45, 7;
	setp.lt.u32 	%p2, %r45, 8;
	mov.b32 	%r100, 0;
	mov.u32 	%r86, %r100;
	@%p2 bra 	$L__BB2_20;
	and.b32  	%r100, %r45, 2147483640;
	mov.b32 	%r84, 0;
	mov.u32 	%r86, %r84;
$L__BB2_3:
	.pragma "nounroll";
	add.s32 	%r53, %r84, %r1;
	mul.wide.s32 	%rd10, %r53, 4;
	add.s64 	%rd4, %rd3, %rd10;
	ld.global.f32 	%f1, [%rd4];
	setp.eq.f32 	%p3, %f1, 0f00000000;
	@%p3 bra 	$L__BB2_5;
	add.s32 	%r54, %r86, %r2;
	mul.wide.s32 	%rd11, %r54, 4;
	add.s64 	%rd12, %rd2, %rd11;
	st.global.f32 	[%rd12], %f1;
	add.s64 	%rd13, %rd1, %rd11;
	st.global.u32 	[%rd13], %r84;
	add.s32 	%r86, %r86, 1;
$L__BB2_5:
	ld.global.f32 	%f2, [%rd4+4];
	setp.eq.f32 	%p4, %f2, 0f00000000;
	@%p4 bra 	$L__BB2_7;
	add.s32 	%r55, %r84, 1;
	add.s32 	%r56, %r86, %r2;
	mul.wide.s32 	%rd14, %r56, 4;
	add.s64 	%rd15, %rd2, %rd14;
	st.global.f32 	[%rd15], %f2;
	add.s64 	%rd16, %rd1, %rd14;
	st.global.u32 	[%rd16], %r55;
	add.s32 	%r86, %r86, 1;
$L__BB2_7:
	ld.global.f32 	%f3, [%rd4+8];
	setp.eq.f32 	%p5, %f3, 0f00000000;
	@%p5 bra 	$L__BB2_9;
	add.s32 	%r57, %r84, 2;
	add.s32 	%r58, %r86, %r2;
	mul.wide.s32 	%rd17, %r58, 4;
	add.s64 	%rd18, %rd2, %rd17;
	st.global.f32 	[%rd18], %f3;
	add.s64 	%rd19, %rd1, %rd17;
	st.global.u32 	[%rd19], %r57;
	add.s32 	%r86, %r86, 1;
$L__BB2_9:
	ld.global.f32 	%f4, [%rd4+12];
	setp.eq.f32 	%p6, %f4, 0f00000000;
	@%p6 bra 	$L__BB2_11;
	add.s32 	%r59, %r84, 3;
	add.s32 	%r60, %r86, %r2;
	mul.wide.s32 	%rd20, %r60, 4;
	add.s64 	%rd21, %rd2, %rd20;
	st.global.f32 	[%rd21], %f4;
	add.s64 	%rd22, %rd1, %rd20;
	st.global.u32 	[%rd22], %r59;
	add.s32 	%r86, %r86, 1;
$L__BB2_11:
	ld.global.f32 	%f5, [%rd4+16];
	setp.eq.f32 	%p7, %f5, 0f00000000;
	@%p7 bra 	$L__BB2_13;
	add.s32 	%r61, %r84, 4;
	add.s32 	%r62, %r86, %r2;
	mul.wide.s32 	%rd23, %r62, 4;
	add.s64 	%rd24, %rd2, %rd23;
	st.global.f32 	[%rd24], %f5;
	add.s64 	%rd25, %rd1, %rd23;
	st.global.u32 	[%rd25], %r61;
	add.s32 	%r86, %r86, 1;
$L__BB2_13:
	ld.global.f32 	%f6, [%rd4+20];
	setp.eq.f32 	%p8, %f6, 0f00000000;
	@%p8 bra 	$L__BB2_15;
	add.s32 	%r63, %r84, 5;
	add.s32 	%r64, %r86, %r2;
	mul.wide.s32 	%rd26, %r64, 4;
	add.s64 	%rd27, %rd2, %rd26;
	st.global.f32 	[%rd27], %f6;
	add.s64 	%rd28, %rd1, %rd26;
	st.global.u32 	[%rd28], %r63;
	add.s32 	%r86, %r86, 1;
$L__BB2_15:
	ld.global.f32 	%f7, [%rd4+24];
	setp.eq.f32 	%p9, %f7, 0f00000000;
	@%p9 bra 	$L__BB2_17;
	add.s32 	%r65, %r84, 6;
	add.s32 	%r66, %r86, %r2;
	mul.wide.s32 	%rd29, %r66, 4;
	add.s64 	%rd30, %rd2, %rd29;
	st.global.f32 	[%rd30], %f7;
	add.s64 	%rd31, %rd1, %rd29;
	st.global.u32 	[%rd31], %r65;
	add.s32 	%r86, %r86, 1;
$L__BB2_17:
	ld.global.f32 	%f8, [%rd4+28];
	setp.eq.f32 	%p10, %f8, 0f00000000;
	@%p10 bra 	$L__BB2_19;
	add.s32 	%r67, %r84, 7;
	add.s32 	%r68, %r86, %r2;
	mul.wide.s32 	%rd32, %r68, 4;
	add.s64 	%rd33, %rd2, %rd32;
	st.global.f32 	[%rd33], %f8;
	add.s64 	%rd34, %rd1, %rd32;
	st.global.u32 	[%rd34], %r67;
	add.s32 	%r86, %r86, 1;
$L__BB2_19:
	add.s32 	%r84, %r84, 8;
	setp.ne.s32 	%p11, %r84, %r100;
	@%p11 bra 	$L__BB2_3;
$L__BB2_20:
	setp.eq.s32 	%p12, %r3, 0;
	@%p12 bra 	$L__BB2_41;
	and.b32  	%r26, %r45, 3;
	setp.lt.u32 	%p13, %r3, 4;
	@%p13 bra 	$L__BB2_31;
	add.s32 	%r69, %r100, %r1;
	mul.wide.s32 	%rd35, %r69, 4;
	add.s64 	%rd5, %rd3, %rd35;
	ld.global.f32 	%f9, [%rd5];
	setp.eq.f32 	%p14, %f9, 0f00000000;
	@%p14 bra 	$L__BB2_24;
	add.s32 	%r70, %r86, %r2;
	mul.wide.s32 	%rd36, %r70, 4;
	add.s64 	%rd37, %rd2, %rd36;
	st.global.f32 	[%rd37], %f9;
	add.s64 	%rd38, %rd1, %rd36;
	st.global.u32 	[%rd38], %r100;
	add.s32 	%r86, %r86, 1;
$L__BB2_24:
	ld.global.f32 	%f10, [%rd5+4];
	setp.eq.f32 	%p15, %f10, 0f00000000;
	@%p15 bra 	$L__BB2_26;
	add.s32 	%r71, %r100, 1;
	add.s32 	%r72, %r86, %r2;
	mul.wide.s32 	%rd39, %r72, 4;
	add.s64 	%rd40, %rd2, %rd39;
	st.global.f32 	[%rd40], %f10;
	add.s64 	%rd41, %rd1, %rd39;
	st.global.u32 	[%rd41], %r71;
	add.s32 	%r86, %r86, 1;
$L__BB2_26:
	ld.global.f32 	%f11, [%rd5+8];
	setp.eq.f32 	%p16, %f11, 0f00000000;
	@%p16 bra 	$L__BB2_28;
	add.s32 	%r73, %r100, 2;
	add.s32 	%r74, %r86, %r2;
	mul.wide.s32 	%rd42, %r74, 4;
	add.s64 	%rd43, %rd2, %rd42;
	st.global.f32 	[%rd43], %f11;
	add.s64 	%rd44, %rd1, %rd42;
	st.global.u32 	[%rd44], %r73;
	add.s32 	%r86, %r86, 1;
$L__BB2_28:
	ld.global.f32 	%f12, [%rd5+12];
	setp.eq.f32 	%p17, %f12, 0f00000000;
	@%p17 bra 	$L__BB2_30;
	add.s32 	%r75, %r100, 3;
	add.s32 	%r76, %r86, %r2;
	mul.wide.s32 	%rd45, %r76, 4;
	add.s64 	%rd46, %rd2, %rd45;
	st.global.f32 	[%rd46], %f12;
	add.s64 	%rd47, %rd1, %rd45;
	st.global.u32 	[%rd47], %r75;
	add.s32 	%r86, %r86, 1;
$L__BB2_30:
	add.s32 	%r100, %r100, 4;
$L__BB2_31:
	setp.eq.s32 	%p18, %r26, 0;
	@%p18 bra 	$L__BB2_41;
	setp.eq.s32 	%p19, %r26, 1;
	@%p19 bra 	$L__BB2_38;
	add.s32 	%r77, %r100, %r1;
	mul.wide.s32 	%rd48, %r77, 4;
	add.s64 	%rd6, %rd3, %rd48;
	ld.global.f32 	%f13, [%rd6];
	setp.eq.f32 	%p20, %f13, 0f00000000;
	@%p20 bra 	$L__BB2_35;
	add.s32 	%r78, %r86, %r2;
	mul.wide.s32 	%rd49, %r78, 4;
	add.s64 	%rd50, %rd2, %rd49;
	st.global.f32 	[%rd50], %f13;
	add.s64 	%rd51, %rd1, %rd49;
	st.global.u32 	[%rd51], %r100;
	add.s32 	%r86, %r86, 1;
$L__BB2_35:
	ld.global.f32 	%f14, [%rd6+4];
	setp.eq.f32 	%p21, %f14, 0f00000000;
	@%p21 bra 	$L__BB2_37;
	add.s32 	%r79, %r100, 1;
	add.s32 	%r80, %r86, %r2;
	mul.wide.s32 	%rd52, %r80, 4;
	add.s64 	%rd53, %rd2, %rd52;
	st.global.f32 	[%rd53], %f14;
	add.s64 	%rd54, %rd1, %rd52;
	st.global.u32 	[%rd54], %r79;
	add.s32 	%r86, %r86, 1;
$L__BB2_37:
	add.s32 	%r100, %r100, 2;
$L__BB2_38:
	and.b32  	%r81, %r45, 1;
	setp.eq.b32 	%p22, %r81, 1;
	not.pred 	%p23, %p22;
	@%p23 bra 	$L__BB2_41;
	add.s32 	%r82, %r100, %r1;
	mul.wide.s32 	%rd55, %r82, 4;
	add.s64 	%rd56, %rd3, %rd55;
	ld.global.f32 	%f15, [%rd56];
	setp.eq.f32 	%p24, %f15, 0f00000000;
	@%p24 bra 	$L__BB2_41;
	add.s32 	%r83, %r86, %r2;
	mul.wide.s32 	%rd57, %r83, 4;
	add.s64 	%rd58, %rd2, %rd57;
	st.global.f32 	[%rd58], %f15;
	add.s64 	%rd59, %rd1, %rd57;
	st.global.u32 	[%rd59], %r100;
$L__BB2_41:
	ret;

}
	// .globl	_Z8SpMV_CSRiPfPiS0_S_S_
.visible .entry _Z8SpMV_CSRiPfPiS0_S_S_(
	.param .u32 _Z8SpMV_CSRiPfPiS0_S_S__param_0,
	.param .u64 .ptr .align 1 _Z8SpMV_CSRiPfPiS0_S_S__param_1,
	.param .u64 .ptr .align 1 _Z8SpMV_CSRiPfPiS0_S_S__param_2,
	.param .u64 .ptr .align 1 _Z8SpMV_CSRiPfPiS0_S_S__param_3,
	.param .u64 .ptr .align 1 _Z8SpMV_CSRiPfPiS0_S_S__param_4,
	.param .u64 .ptr .align 1 _Z8SpMV_CSRiPfPiS0_S_S__param_5
)
{
	.reg .pred 	%p<11>;
	.reg .b32 	%r<65>;
	.reg .b32 	%f<114>;
	.reg .b64 	%rd<87>;

	ld.param.u32 	%r23, [_Z8SpMV_CSRiPfPiS0_S_S__param_0];
	ld.param.u64 	%rd8, [_Z8SpMV_CSRiPfPiS0_S_S__param_1];
	ld.param.u64 	%rd9, [_Z8SpMV_CSRiPfPiS0_S_S__param_2];
	ld.param.u64 	%rd6, [_Z8SpMV_CSRiPfPiS0_S_S__param_3];
	ld.param.u64 	%rd10, [_Z8SpMV_CSRiPfPiS0_S_S__param_4];
	ld.param.u64 	%rd7, [_Z8SpMV_CSRiPfPiS0_S_S__param_5];
	cvta.to.global.u64 	%rd1, %rd10;
	cvta.to.global.u64 	%rd2, %rd9;
	cvta.to.global.u64 	%rd3, %rd8;
	mov.u32 	%r24, %ctaid.x;
	mov.u32 	%r25, %ntid.x;
	mov.u32 	%r26, %tid.x;
	mad.lo.s32 	%r1, %r24, %r25, %r26;
	setp.ge.s32 	%p1, %r1, %r23;
	@%p1 bra 	$L__BB3_15;
	cvta.to.global.u64 	%rd11, %rd6;
	mul.wide.s32 	%rd12, %r1, 4;
	add.s64 	%rd13, %rd11, %rd12;
	ld.global.u32 	%r60, [%rd13];
	ld.global.u32 	%r3, [%rd13+4];
	setp.ge.s32 	%p2, %r60, %r3;
	mov.f32 	%f113, 0f00000000;
	@%p2 bra 	$L__BB3_14;
	sub.s32 	%r4, %r3, %r60;
	and.b32  	%r5, %r4, 15;
	sub.s32 	%r27, %r60, %r3;
	setp.gt.u32 	%p3, %r27, -16;
	mov.f32 	%f113, 0f00000000;
	@%p3 bra 	$L__BB3_5;
	and.b32  	%r28, %r4, -16;
	neg.s32 	%r58, %r28;
	add.s64 	%rd4, %rd3, 32;
	add.s64 	%rd5, %rd2, 32;
	mov.f32 	%f113, 0f00000000;
$L__BB3_4:
	.pragma "nounroll";
	mul.wide.s32 	%rd14, %r60, 4;
	add.s64 	%rd15, %rd4, %rd14;
	add.s64 	%rd16, %rd5, %rd14;
	ld.global.f32 	%f18, [%rd15+-32];
	ld.global.u32 	%r29, [%rd16+-32];
	mul.wide.s32 	%rd17, %r29, 4;
	add.s64 	%rd18, %rd1, %rd17;
	ld.global.f32 	%f19, [%rd18];
	fma.rn.f32 	%f20, %f18, %f19, %f113;
	ld.global.f32 	%f21, [%rd15+-28];
	ld.global.u32 	%r30, [%rd16+-28];
	mul.wide.s32 	%rd19, %r30, 4;
	add.s64 	%rd20, %rd1, %rd19;
	ld.global.f32 	%f22, [%rd20];
	fma.rn.f32 	%f23, %f21, %f22, %f20;
	ld.global.f32 	%f24, [%rd15+-24];
	ld.global.u32 	%r31, [%rd16+-24];
	mul.wide.s32 	%rd21, %r31, 4;
	add.s64 	%rd22, %rd1, %rd21;
	ld.global.f32 	%f25, [%rd22];
	fma.rn.f32 	%f26, %f24, %f25, %f23;
	ld.global.f32 	%f27, [%rd15+-20];
	ld.global.u32 	%r32, [%rd16+-20];
	mul.wide.s32 	%rd23, %r32, 4;
	add.s64 	%rd24, %rd1, %rd23;
	ld.global.f32 	%f28, [%rd24];
	fma.rn.f32 	%f29, %f27, %f28, %f26;
	ld.global.f32 	%f30, [%rd15+-16];
	ld.global.u32 	%r33, [%rd16+-16];
	mul.wide.s32 	%rd25, %r33, 4;
	add.s64 	%rd26, %rd1, %rd25;
	ld.global.f32 	%f31, [%rd26];
	fma.rn.f32 	%f32, %f30, %f31, %f29;
	ld.global.f32 	%f33, [%rd15+-12];
	ld.global.u32 	%r34, [%rd16+-12];
	mul.wide.s32 	%rd27, %r34, 4;
	add.s64 	%rd28, %rd1, %rd27;
	ld.global.f32 	%f34, [%rd28];
	fma.rn.f32 	%f35, %f33, %f34, %f32;
	ld.global.f32 	%f36, [%rd15+-8];
	ld.global.u32 	%r35, [%rd16+-8];
	mul.wide.s32 	%rd29, %r35, 4;
	add.s64 	%rd30, %rd1, %rd29;
	ld.global.f32 	%f37, [%rd30];
	fma.rn.f32 	%f38, %f36, %f37, %f35;
	ld.global.f32 	%f39, [%rd15+-4];
	ld.global.u32 	%r36, [%rd16+-4];
	mul.wide.s32 	%rd31, %r36, 4;
	add.s64 	%rd32, %rd1, %rd31;
	ld.global.f32 	%f40, [%rd32];
	fma.rn.f32 	%f41, %f39, %f40, %f38;
	ld.global.f32 	%f42, [%rd15];
	ld.global.u32 	%r37, [%rd16];
	mul.wide.s32 	%rd33, %r37, 4;
	add.s64 	%rd34, %rd1, %rd33;
	ld.global.f32 	%f43, [%rd34];
	fma.rn.f32 	%f44, %f42, %f43, %f41;
	ld.global.f32 	%f45, [%rd15+4];
	ld.global.u32 	%r38, [%rd16+4];
	mul.wide.s32 	%rd35, %r38, 4;
	add.s64 	%rd36, %rd1, %rd35;
	ld.global.f32 	%f46, [%rd36];
	fma.rn.f32 	%f47, %f45, %f46, %f44;
	ld.global.f32 	%f48, [%rd15+8];
	ld.global.u32 	%r39, [%rd16+8];
	mul.wide.s32 	%rd37, %r39, 4;
	add.s64 	%rd38, %rd1, %rd37;
	ld.global.f32 	%f49, [%rd38];
	fma.rn.f32 	%f50, %f48, %f49, %f47;
	ld.global.f32 	%f51, [%rd15+12];
	ld.global.u32 	%r40, [%rd16+12];
	mul.wide.s32 	%rd39, %r40, 4;
	add.s64 	%rd40, %rd1, %rd39;
	ld.global.f32 	%f52, [%rd40];
	fma.rn.f32 	%f53, %f51, %f52, %f50;
	ld.global.f32 	%f54, [%rd15+16];
	ld.global.u32 	%r41, [%rd16+16];
	mul.wide.s32 	%rd41, %r41, 4;
	add.s64 	%rd42, %rd1, %rd41;
	ld.global.f32 	%f55, [%rd42];
	fma.rn.f32 	%f56, %f54, %f55, %f53;
	ld.global.f32 	%f57, [%rd15+20];
	ld.global.u32 	%r42, [%rd16+20];
	mul.wide.s32 	%rd43, %r42, 4;
	add.s64 	%rd44, %rd1, %rd43;
	ld.global.f32 	%f58, [%rd44];
	fma.rn.f32 	%f59, %f57, %f58, %f56;
	ld.global.f32 	%f60, [%rd15+24];
	ld.global.u32 	%r43, [%rd16+24];
	mul.wide.s32 	%rd45, %r43, 4;
	add.s64 	%rd46, %rd1, %rd45;
	ld.global.f32 	%f61, [%rd46];
	fma.rn.f32 	%f62, %f60, %f61, %f59;
	ld.global.f32 	%f63, [%rd15+28];
	ld.global.u32 	%r44, [%rd16+28];
	mul.wide.s32 	%rd47, %r44, 4;
	add.s64 	%rd48, %rd1, %rd47;
	ld.global.f32 	%f64, [%rd48];
	fma.rn.f32 	%f113, %f63, %f64, %f62;
	add.s32 	%r60, %r60, 16;
	add.s32 	%r58, %r58, 16;
	setp.ne.s32 	%p4, %r58, 0;
	@%p4 bra 	$L__BB3_4;
$L__BB3_5:
	setp.eq.s32 	%p5, %r5, 0;
	@%p5 bra 	$L__BB3_14;
	and.b32  	%r12, %r4, 7;
	setp.lt.u32 	%p6, %r5, 8;
	@%p6 bra 	$L__BB3_8;
	mul.wide.s32 	%rd49, %r60, 4;
	add.s64 	%rd50, %rd3, %rd49;
	ld.global.f32 	%f66, [%rd50];
	add.s64 	%rd51, %rd2, %rd49;
	ld.global.u32 	%r45, [%rd51];
	mul.wide.s32 	%rd52, %r45, 4;
	add.s64 	%rd53, %rd1, %rd52;
	ld.global.f32 	%f67, [%rd53];
	fma.rn.f32 	%f68, %f66, %f67, %f113;
	ld.global.f32 	%f69, [%rd50+4];
	ld.global.u32 	%r46, [%rd51+4];
	mul.wide.s32 	%rd54, %r46, 4;
	add.s64 	%rd55, %rd1, %rd54;
	ld.global.f32 	%f70, [%rd55];
	fma.rn.f32 	%f71, %f69, %f70, %f68;
	ld.global.f32 	%f72, [%rd50+8];
	ld.global.u32 	%r47, [%rd51+8];
	mul.wide.s32 	%rd56, %r47, 4;
	add.s64 	%rd57, %rd1, %rd56;
	ld.global.f32 	%f73, [%rd57];
	fma.rn.f32 	%f74, %f72, %f73, %f71;
	ld.global.f32 	%f75, [%rd50+12];
	ld.global.u32 	%r48, [%rd51+12];
	mul.wide.s32 	%rd58, %r48, 4;
	add.s64 	%rd59, %rd1, %rd58;
	ld.global.f32 	%f76, [%rd59];
	fma.rn.f32 	%f77, %f75, %f76, %f74;
	ld.global.f32 	%f78, [%rd50+16];
	ld.global.u32 	%r49, [%rd51+16];
	mul.wide.s32 	%rd60, %r49, 4;
	add.s64 	%rd61, %rd1, %rd60;
	ld.global.f32 	%f79, [%rd61];
	fma.rn.f32 	%f80, %f78, %f79, %f77;
	ld.global.f32 	%f81, [%rd50+20];
	ld.global.u32 	%r50, [%rd51+20];
	mul.wide.s32 	%rd62, %r50, 4;
	add.s64 	%rd63, %rd1, %rd62;
	ld.global.f32 	%f82, [%rd63];
	fma.rn.f32 	%f83, %f81, %f82, %f80;
	ld.global.f32 	%f84, [%rd50+24];
	ld.global.u32 	%r51, [%rd51+24];
	mul.wide.s32 	%rd64, %r51, 4;
	add.s64 	%rd65, %rd1, %rd64;
	ld.global.f32 	%f85, [%rd65];
	fma.rn.f32 	%f86, %f84, %f85, %f83;
	ld.global.f32 	%f87, [%rd50+28];
	ld.global.u32 	%r52, [%rd51+28];
	mul.wide.s32 	%rd66, %r52, 4;
	add.s64 	%rd67, %rd1, %rd66;
	ld.global.f32 	%f88, [%rd67];
	fma.rn.f32 	%f113, %f87, %f88, %f86;
	add.s32 	%r60, %r60, 8;
$L__BB3_8:
	setp.eq.s32 	%p7, %r12, 0;
	@%p7 bra 	$L__BB3_14;
	and.b32  	%r15, %r4, 3;
	setp.lt.u32 	%p8, %r12, 4;
	@%p8 bra 	$L__BB3_11;
	mul.wide.s32 	%rd68, %r60, 4;
	add.s64 	%rd69, %rd3, %rd68;
	ld.global.f32 	%f90, [%rd69];
	add.s64 	%rd70, %rd2, %rd68;
	ld.global.u32 	%r53, [%rd70];
	mul.wide.s32 	%rd71, %r53, 4;
	add.s64 	%rd72, %rd1, %rd71;
	ld.global.f32 	%f91, [%rd72];
	fma.rn.f32 	%f92, %f90, %f91, %f113;
	ld.global.f32 	%f93, [%rd69+4];
	ld.global.u32 	%r54, [%rd70+4];
	mul.wide.s32 	%rd73, %r54, 4;
	add.s64 	%rd74, %rd1, %rd73;
	ld.global.f32 	%f94, [%rd74];
	fma.rn.f32 	%f95, %f93, %f94, %f92;
	ld.global.f32 	%f96, [%rd69+8];
	ld.global.u32 	%r55, [%rd70+8];
	mul.wide.s32 	%rd75, %r55, 4;
	add.s64 	%rd76, %rd1, %rd75;
	ld.global.f32 	%f97, [%rd76];
	fma.rn.f32 	%f98, %f96, %f97, %f95;
	ld.global.f32 	%f99, [%rd69+12];
	ld.global.u32 	%r56, [%rd70+12];
	mul.wide.s32 	%rd77, %r56, 4;
	add.s64 	%rd78, %rd1, %rd77;
	ld.global.f32 	%f100, [%rd78];
	fma.rn.f32 	%f113, %f99, %f100, %f98;
	add.s32 	%r60, %r60, 4;
$L__BB3_11:
	setp.eq.s32 	%p9, %r15, 0;
	@%p9 bra 	$L__BB3_14;
	neg.s32 	%r63, %r15;
$L__BB3_13:
	.pragma "nounroll";
	mul.wide.s32 	%rd79, %r60, 4;
	add.s64 	%rd80, %rd2, %rd79;
	add.s64 	%rd81, %rd3, %rd79;
	ld.global.f32 	%f101, [%rd81];
	ld.global.u32 	%r57, [%rd80];
	mul.wide.s32 	%rd82, %r57, 4;
	add.s64 	%rd83, %rd1, %rd82;
	ld.global.f32 	%f102, [%rd83];
	fma.rn.f32 	%f113, %f101, %f102, %f113;
	add.s32 	%r60, %r60, 1;
	add.s32 	%r63, %r63, 1;
	setp.ne.s32 	%p10, %r63, 0;
	@%p10 bra 	$L__BB3_13;
$L__BB3_14:
	cvta.to.global.u64 	%rd84, %rd7;
	add.s64 	%rd86, %rd84, %rd12;
	ld.global.f32 	%f103, [%rd86];
	add.f32 	%f104, %f113, %f103;
	st.global.f32 	[%rd86], %f104;
$L__BB3_15:
	ret;

}
	// .globl	_Z8SpMV_ELLiPfPiiS_S_
.visible .entry _Z8SpMV_ELLiPfPiiS_S_(
	.param .u32 _Z8SpMV_ELLiPfPiiS_S__param_0,
	.param .u64 .ptr .align 1 _Z8SpMV_ELLiPfPiiS_S__param_1,
	.param .u64 .ptr .align 1 _Z8SpMV_ELLiPfPiiS_S__param_2,
	.param .u32 _Z8SpMV_ELLiPfPiiS_S__param_3,
	.param .u64 .ptr .align 1 _Z8SpMV_ELLiPfPiiS_S__param_4,
	.param .u64 .ptr .align 1 _Z8SpMV_ELLiPfPiiS_S__param_5
)
{
	.reg .pred 	%p<26>;
	.reg .b32 	%r<82>;
	.reg .b32 	%f<98>;
	.reg .b64 	%rd<94>;

	ld.param.u32 	%r59, [_Z8SpMV_ELLiPfPiiS_S__param_0];
	ld.param.u64 	%rd18, [_Z8SpMV_ELLiPfPiiS_S__param_1];
	ld.param.u64 	%rd19, [_Z8SpMV_ELLiPfPiiS_S__param_2];
	ld.param.u32 	%r60, [_Z8SpMV_ELLiPfPiiS_S__param_3];
	ld.param.u64 	%rd20, [_Z8SpMV_ELLiPfPiiS_S__param_4];
	cvta.to.global.u64 	%rd1, %rd20;
	cvta.to.global.u64 	%rd2, %rd18;
	cvta.to.global.u64 	%rd3, %rd19;
	mov.u32 	%r61, %ctaid.x;
	mov.u32 	%r62, %ntid.x;
	mul.lo.s32 	%r1, %r61, %r62;
	mov.u32 	%r2, %tid.x;
	add.s32 	%r3, %r1, %r2;
	setp.ge.s32 	%p1, %r3, %r59;
	@%p1 bra 	$L__BB4_43;
	setp.lt.s32 	%p2, %r60, 1;
	mov.f32 	%f77, 0f00000000;
	@%p2 bra 	$L__BB4_42;
	and.b32  	%r4, %r60, 7;
	setp.lt.u32 	%p3, %r60, 8;
	mov.f32 	%f77, 0f00000000;
	mov.b32 	%r80, 0;
	@%p3 bra 	$L__BB4_21;
	and.b32  	%r80, %r60, 2147483640;
	neg.s32 	%r78, %r80;
	add.s32 	%r64, %r2, %r59;
	add.s32 	%r77, %r64, %r1;
	shl.b32 	%r8, %r59, 3;
	shl.b32 	%r65, %r59, 1;
	add.s32 	%r76, %r3, %r65;
	mad.lo.s32 	%r75, %r59, 3, %r3;
	shl.b32 	%r66, %r59, 2;
	add.s32 	%r74, %r3, %r66;
	mad.lo.s32 	%r73, %r59, 5, %r3;
	mad.lo.s32 	%r72, %r59, 6, %r3;
	mad.lo.s32 	%r71, %r59, 7, %r3;
	mov.f32 	%f77, 0f00000000;
	mul.wide.s32 	%rd5, %r59, 4;
	mov.u32 	%r70, %r3;
$L__BB4_4:
	.pragma "nounroll";
	mul.wide.s32 	%rd21, %r70, 4;
	add.s64 	%rd4, %rd3, %rd21;
	ld.global.u32 	%r24, [%rd4];
	setp.eq.s32 	%p4, %r24, -1;
	@%p4 bra 	$L__BB4_6;
	mul.wide.s32 	%rd22, %r70, 4;
	add.s64 	%rd23, %rd2, %rd22;
	ld.global.f32 	%f42, [%rd23];
	mul.wide.s32 	%rd24, %r24, 4;
	add.s64 	%rd25, %rd1, %rd24;
	ld.global.f32 	%f43, [%rd25];
	fma.rn.f32 	%f77, %f42, %f43, %f77;
$L__BB4_6:
	add.s64 	%rd6, %rd4, %rd5;
	ld.global.u32 	%r25, [%rd6];
	setp.eq.s32 	%p5, %r25, -1;
	@%p5 bra 	$L__BB4_8;
	mul.wide.s32 	%rd26, %r77, 4;
	add.s64 	%rd27, %rd2, %rd26;
	ld.global.f32 	%f44, [%rd27];
	mul.wide.s32 	%rd28, %r25, 4;
	add.s64 	%rd29, %rd1, %rd28;
	ld.global.f32 	%f45, [%rd29];
	fma.rn.f32 	%f77, %f44, %f45, %f77;
$L__BB4_8:
	add.s64 	%rd7, %rd6, %rd5;
	ld.global.u32 	%r26, [%rd7];
	setp.eq.s32 	%p6, %r26, -1;
	@%p6 bra 	$L__BB4_10;
	mul.wide.s32 	%rd30, %r76, 4;
	add.s64 	%rd31, %rd2, %rd30;
	ld.global.f32 	%f46, [%rd31];
	mul.wide.s32 	%rd32, %r26, 4;
	add.s64 	%rd33, %rd1, %rd32;
	ld.global.f32 	%f47, [%rd33];
	fma.rn.f32 	%f77, %f46, %f47, %f77;
$L__BB4_10:
	add.s64 	%rd8, %rd7, %rd5;
	ld.global.u32 	%r27, [%rd8];
	setp.eq.s32 	%p7, %r27, -1;
	@%p7 bra 	$L__BB4_12;
	mul.wide.s32 	%rd34, %r75, 4;
	add.s64 	%rd35, %rd2, %rd34;
	ld.global.f32 	%f48, [%rd35];
	mul.wide.s32 	%rd36, %r27, 4;
	add.s64 	%rd37, %rd1, %rd36;
	ld.global.f32 	%f49, [%rd37];
	fma.rn.f32 	%f77, %f48, %f49, %f77;
$L__BB4_12:
	add.s64 	%rd9, %rd8, %rd5;
	ld.global.u32 	%r28, [%rd9];
	setp.eq.s32 	%p8, %r28, -1;
	@%p8 bra 	$L__BB4_14;
	mul.wide.s32 	%rd38, %r74, 4;
	add.s64 	%rd39, %rd2, %rd38;
	ld.global.f32 	%f50, [%rd39];
	mul.wide.s32 	%rd40, %r28, 4;
	add.s64 	%rd41, %rd1, %rd40;
	ld.global.f32 	%f51, [%rd41];
	fma.rn.f32 	%f77, %f50, %f51, %f77;
$L__BB4_14:
	add.s64 	%rd10, %rd9, %rd5;
	ld.global.u32 	%r29, [%rd10];
	setp.eq.s32 	%p9, %r29, -1;
	@%p9 bra 	$L__BB4_16;
	mul.wide.s32 	%rd42, %r73, 4;
	add.s64 	%rd43, %rd2, %rd42;
	ld.global.f32 	%f52, [%rd43];
	mul.wide.s32 	%rd44, %r29, 4;
	add.s64 	%rd45, %rd1, %rd44;
	ld.global.f32 	%f53, [%rd45];
	fma.rn.f32 	%f77, %f52, %f53, %f77;
$L__BB4_16:
	add.s64 	%rd11, %rd10, %rd5;
	ld.global.u32 	%r30, [%rd11];
	setp.eq.s32 	%p10, %r30, -1;
	@%p10 bra 	$L__BB4_18;
	mul.wide.s32 	%rd46, %r72, 4;
	add.s64 	%rd47, %rd2, %rd46;
	ld.global.f32 	%f54, [%rd47];
	mul.wide.s32 	%rd48, %r30, 4;
	add.s64 	%rd49, %rd1, %rd48;
	ld.global.f32 	%f55, [%rd49];
	fma.rn.f32 	%f77, %f54, %f55, %f77;
$L__BB4_18:
	add.s64 	%rd50, %rd11, %rd5;
	ld.global.u32 	%r31, [%rd50];
	setp.eq.s32 	%p11, %r31, -1;
	@%p11 bra 	$L__BB4_20;
	mul.wide.s32 	%rd51, %r71, 4;
	add.s64 	%rd52, %rd2, %rd51;
	ld.global.f32 	%f56, [%rd52];
	mul.wide.s32 	%rd53, %r31, 4;
	add.s64 	%rd54, %rd1, %rd53;
	ld.global.f32 	%f57, [%rd54];
	fma.rn.f32 	%f77, %f56, %f57, %f77;
$L__BB4_20:
	add.s32 	%r78, %r78, 8;
	add.s32 	%r77, %r77, %r8;
	add.s32 	%r76, %r76, %r8;
	add.s32 	%r75, %r75, %r8;
	add.s32 	%r74, %r74, %r8;
	add.s32 	%r73, %r73, %r8;
	add.s32 	%r72, %r72, %r8;
	add.s32 	%r71, %r71, %r8;
	add.s32 	%r70, %r70, %r8;
	setp.ne.s32 	%p12, %r78, 0;
	@%p12 bra 	$L__BB4_4;
$L__BB4_21:
	setp.eq.s32 	%p13, %r4, 0;
	@%p13 bra 	$L__BB4_42;
	and.b32  	%r42, %r60, 3;
	setp.lt.u32 	%p14, %r4, 4;
	@%p14 bra 	$L__BB4_32;
	mad.lo.s32 	%r43, %r80, %r59, %r3;
	mul.wide.s32 	%rd55, %r43, 4;
	add.s64 	%rd12, %rd3, %rd55;
	ld.global.u32 	%r44, [%rd12];
	setp.eq.s32 	%p15, %r44, -1;
	@%p15 bra 	$L__BB4_25;
	add.s64 	%rd57, %rd2, %rd55;
	ld.global.f32 	%f59, [%rd57];
	mul.wide.s32 	%rd58, %r44, 4;
	add.s64 	%rd59, %rd1, %rd58;
	ld.global.f32 	%f60, [%rd59];
	fma.rn.f32 	%f77, %f59, %f60, %f77;
$L__BB4_25:
	add.s32 	%r45, %r43, %r59;
	mul.wide.s32 	%rd13, %r59, 4;
	add.s64 	%rd14, %rd12, %rd13;
	ld.global.u32 	%r46, [%rd14];
	setp.eq.s32 	%p16, %r46, -1;
	@%p16 bra 	$L__BB4_27;
	mul.wide.s32 	%rd60, %r45, 4;
	add.s64 	%rd61, %rd2, %rd60;
	ld.global.f32 	%f61, [%rd61];
	mul.wide.s32 	%rd62, %r46, 4;
	add.s64 	%rd63, %rd1, %rd62;
	ld.global.f32 	%f62, [%rd63];
	fma.rn.f32 	%f77, %f61, %f62, %f77;
$L__BB4_27:
	add.s32 	%r47, %r45, %r59;
	add.s64 	%rd15, %rd14, %rd13;
	ld.global.u32 	%r48, [%rd15];
	setp.eq.s32 	%p17, %r48, -1;
	@%p17 bra 	$L__BB4_29;
	mul.wide.s32 	%rd64, %r47, 4;
	add.s64 	%rd65, %rd2, %rd64;
	ld.global.f32 	%f63, [%rd65];
	mul.wide.s32 	%rd66, %r48, 4;
	add.s64 	%rd67, %rd1, %rd66;
	ld.global.f32 	%f64, [%rd67];
	fma.rn.f32 	%f77, %f63, %f64, %f77;
$L__BB4_29:
	add.s64 	%rd68, %rd15, %rd13;
	ld.global.u32 	%r49, [%rd68];
	setp.eq.s32 	%p18, %r49, -1;
	@%p18 bra 	$L__BB4_31;
	add.s32 	%r67, %r47, %r59;
	mul.wide.s32 	%rd69, %r67, 4;
	add.s64 	%rd70, %rd2, %rd69;
	ld.global.f32 	%f65, [%rd70];
	mul.wide.s32 	%rd71, %r49, 4;
	add.s64 	%rd72, %rd1, %rd71;
	ld.global.f32 	%f66, [%rd72];
	fma.rn.f32 	%f77, %f65, %f66, %f77;
$L__BB4_31:
	add.s32 	%r80, %r80, 4;
$L__BB4_32:
	setp.eq.s32 	%p19, %r42, 0;
	@%p19 bra 	$L__BB4_42;
	setp.eq.s32 	%p20, %r42, 1;
	@%p20 bra 	$L__BB4_39;
	mad.lo.s32 	%r52, %r80, %r59, %r3;
	mul.wide.s32 	%rd73, %r52, 4;
	add.s64 	%rd16, %rd3, %rd73;
	ld.global.u32 	%r53, [%rd16];
	setp.eq.s32 	%p21, %r53, -1;
	@%p21 bra 	$L__BB4_36;
	add.s64 	%rd75, %rd2, %rd73;
	ld.global.f32 	%f68, [%rd75];
	mul.wide.s32 	%rd76, %r53, 4;
	add.s64 	%rd77, %rd1, %rd76;
	ld.global.f32 	%f69, [%rd77];
	fma.rn.f32 	%f77, %f68, %f69, %f77;
$L__BB4_36:
	mul.wide.s32 	%rd78, %r59, 4;
	add.s64 	%rd79, %rd16, %rd78;
	ld.global.u32 	%r54, [%rd79];
	setp.eq.s32 	%p22, %r54, -1;
	@%p22 bra 	$L__BB4_38;
	add.s32 	%r68, %r52, %r59;
	mul.wide.s32 	%rd80, %r68, 4;
	add.s64 	%rd81, %rd2, %rd80;
	ld.global.f32 	%f70, [%rd81];
	mul.wide.s32 	%rd82, %r54, 4;
	add.s64 	%rd83, %rd1, %rd82;
	ld.global.f32 	%f71, [%rd83];
	fma.rn.f32 	%f77, %f70, %f71, %f77;
$L__BB4_38:
	add.s32 	%r80, %r80, 2;
$L__BB4_39:
	and.b32  	%r69, %r60, 1;
	setp.eq.b32 	%p23, %r69, 1;
	not.pred 	%p24, %p23;
	@%p24 bra 	$L__BB4_42;
	mad.lo.s32 	%r57, %r80, %r59, %r3;
	mul.wide.s32 	%rd84, %r57, 4;
	add.s64 	%rd85, %rd3, %rd84;
	ld.global.u32 	%r58, [%rd85];
	setp.eq.s32 	%p25, %r58, -1;
	@%p25 bra 	$L__BB4_42;
	add.s64 	%rd87, %rd2, %rd84;
	ld.global.f32 	%f72, [%rd87];
	mul.wide.s32 	%rd88, %r58, 4;
	add.s64 	%rd89, %rd1, %rd88;
	ld.global.f32 	%f73, [%rd89];
	fma.rn.f32 	%f77, %f72, %f73, %f77;
$L__BB4_42:
	ld.param.u64 	%rd93, [_Z8SpMV_ELLiPfPiiS_S__param_5];
	cvta.to.global.u64 	%rd90, %rd93;
	mul.wide.s32 	%rd91, %r3, 4;
	add.s64 	%rd92, %rd90, %rd91;
	ld.global.f32 	%f74, [%rd92];
	add.f32 	%f75, %f77, %f74;
	st.global.f32 	[%rd92], %f75;
$L__BB4_43:
	ret;

}
	// .globl	_Z24countNonZeroPerRowKernelPfPii
.visible .entry _Z24countNonZeroPerRowKernelPfPii(
	.param .u64 .ptr .align 1 _Z24countNonZeroPerRowKernelPfPii_param_0,
	.param .u64 .ptr .align 1 _Z24countNonZeroPerRowKernelPfPii_param_1,
	.param .u32 _Z24countNonZeroPerRowKernelPfPii_param_2
)
{
	.reg .pred 	%p<7>;
	.reg .b32 	%r<19>;
	.reg .b32 	%f<6>;
	.reg .b64 	%rd<9>;

	ld.param.u64 	%rd3, [_Z24countNonZeroPerRowKernelPfPii_param_0];
	ld.param.u64 	%rd2, [_Z24countNonZeroPerRowKernelPfPii_param_1];
	ld.param.u32 	%r6, [_Z24countNonZeroPerRowKernelPfPii_param_2];
	cvta.to.global.u64 	%rd4, %rd3;
	mov.u32 	%r1, %ctaid.x;
	mov.u32 	%r7, %ntid.x;
	mov.u32 	%r2, %tid.x;
	mad.lo.s32 	%r8, %r1, %r7, %r2;
	mul.wide.u32 	%rd5, %r8, 4;
	add.s64 	%rd6, %rd4, %rd5;
	ld.global.f32 	%f1, [%rd6];
	shl.b32 	%r9, %r2, 2;
	mov.u32 	%r10, ds_partialSum;
	add.s32 	%r3, %r10, %r9;
	st.shared.f32 	[%r3], %f1;
	setp.lt.u32 	%p1, %r6, 2;
	@%p1 bra 	$L__BB5_7;
	cvta.to.global.u64 	%rd7, %rd2;
	mul.wide.u32 	%rd8, %r1, 4;
	add.s64 	%rd1, %rd7, %rd8;
	mov.b32 	%r18, 1;
$L__BB5_2:
	bar.sync 	0;
	shl.b32 	%r5, %r18, 1;
	add.s32 	%r12, %r5, -1;
	and.b32  	%r13, %r12, %r2;
	setp.ne.s32 	%p2, %r13, 0;
	add.s32 	%r14, %r18, %r2;
	setp.ge.u32 	%p3, %r14, %r6;
	or.pred  	%p4, %p3, %p2;
	@%p4 bra 	$L__BB5_4;
	shl.b32 	%r15, %r18, 2;
	add.s32 	%r16, %r3, %r15;
	ld.shared.f32 	%f2, [%r16];
	ld.shared.f32 	%f3, [%r3];
	add.f32 	%f4, %f2, %f3;
	st.shared.f32 	[%r3], %f4;
$L__BB5_4:
	setp.ne.s32 	%p5, %r2, 0;
	@%p5 bra 	$L__BB5_6;
	ld.shared.f32 	%f5, [ds_partialSum];
	cvt.rzi.s32.f32 	%r17, %f5;
	st.global.u32 	[%rd1], %r17;
$L__BB5_6:
	setp.lt.u32 	%p6, %r5, %r6;
	mov.u32 	%r18, %r5;
	@%p6 bra 	$L__BB5_2;
$L__BB5_7:
	ret;

}


// ===== COMPILED SASS (sm_100) =====

	.target	sm_100

	.elftype	@"ET_EXEC"


//--------------------- .note.nv.tkinfo           --------------------------
	.section	.note.nv.tkinfo,"",@"SHT_NOTE"
	.sectionflags	@"SHF_NOTE_NV_TKINFO"
	.tkinfo
        /*0018*/ 	.word	0x00000002
        /*0030*/ 	.string	""
        /*0030*/ 	.string	"ptxas"
        /*0030*/ 	.string	"Cuda compilation tools, release 13.0, V13.0.88"
        /*0030*/ 	.string	"Build cuda_13.0.r13.0/compiler.36424714_0"
        /*0030*/ 	.string	"-arch sm_100 -m 64 "



//--------------------- .note.nv.cuinfo           --------------------------
	.section	.note.nv.cuinfo,"",@"SHT_NOTE"
	.sectionflags	@"SHF_NOTE_NV_CUINFO"
        /*0018*/ 	.short	0x0002
        /*001a*/ 	.short	0x0064
        /*001c*/ 	.short	0x0082
	.zero		2


//--------------------- .nv.info                  --------------------------
	.section	.nv.info,"",@"SHT_CUDA_INFO"
	.align	4


	//----- nvinfo : EIATTR_REGCOUNT
	.align		4
        /*0000*/ 	.byte	0x04, 0x2f
        /*0002*/ 	.short	(.L_1 - .L_0)
	.align		4
.L_0:
        /*0004*/ 	.word	index@(_Z10transposeFPfS_ii)
        /*0008*/ 	.word	0x00000010


	//----- nvinfo : EIATTR_FRAME_SIZE
	.align		4
.L_1:
        /*000c*/ 	.byte	0x04, 0x11
        /*000e*/ 	.short	(.L_3 - .L_2)
	.align		4
.L_2:
        /*0010*/ 	.word	index@(_Z10transposeFPfS_ii)
        /*0014*/ 	.word	0x00000000


	//----- nvinfo : EIATTR_REGCOUNT
	.align		4
.L_3:
        /*0018*/ 	.byte	0x04, 0x2f
        /*001a*/ 	.short	(.L_5 - .L_4)
	.align		4
.L_4:
        /*001c*/ 	.word	index@(_Z9transposePiS_ii)
        /*0020*/ 	.word	0x00000010


	//----- nvinfo : EIATTR_FRAME_SIZE
	.align		4
.L_5:
        /*0024*/ 	.byte	0x04, 0x11
        /*0026*/ 	.short	(.L_7 - .L_6)
	.align		4
.L_6:
        /*0028*/ 	.word	index@(_Z9transposePiS_ii)
        /*002c*/ 	.word	0x00000000


	//----- nvinfo : EIATTR_REGCOUNT
	.align		4
.L_7:
        /*0030*/ 	.byte	0x04, 0x2f
        /*0032*/ 	.short	(.L_9 - .L_8)
	.align		4
.L_8:
        /*0034*/ 	.word	index@(_Z9padKernelPfS_Piii)
        /*0038*/ 	.word	0x00000020


	//----- nvinfo : EIATTR_FRAME_SIZE
	.align		4
.L_9:
        /*003c*/ 	.byte	0x04, 0x11
        /*003e*/ 	.short	(.L_11 - .L_10)
	.align		4
.L_10:
        /*0040*/ 	.word	index@(_Z9padKernelPfS_Piii)
        /*0044*/ 	.word	0x00000000


	//----- nvinfo : EIATTR_REGCOUNT
	.align		4
.L_11:
        /*0048*/ 	.byte	0x04, 0x2f
        /*004a*/ 	.short	(.L_13 - .L_12)
	.align		4
.L_12:
        /*004c*/ 	.word	index@(_Z8SpMV_CSRiPfPiS0_S_S_)
        /*0050*/ 	.word	0x00000020


	//----- nvinfo : EIATTR_FRAME_SIZE
	.align		4
.L_13:
        /*0054*/ 	.byte	0x04, 0x11
        /*0056*/ 	.short	(.L_15 - .L_14)
	.align		4
.L_14:
        /*0058*/ 	.word	index@(_Z8SpMV_CSRiPfPiS0_S_S_)
        /*005c*/ 	.word	0x00000000


	//----- nvinfo : EIATTR_REGCOUNT
	.align		4
.L_15:
        /*0060*/ 	.byte	0x04, 0x2f
        /*0062*/ 	.short	(.L_17 - .L_16)
	.align		4
.L_16:
        /*0064*/ 	.word	index@(_Z8SpMV_ELLiPfPiiS_S_)
        /*0068*/ 	.word	0x00000020


	//----- nvinfo : EIATTR_FRAME_SIZE
	.align		4
.L_17:
        /*006c*/ 	.byte	0x04, 0x11
        /*006e*/ 	.short	(.L_19 - .L_18)
	.align		4
.L_18:
        /*0070*/ 	.word	index@(_Z8SpMV_ELLiPfPiiS_S_)
        /*0074*/ 	.word	0x00000000


	//----- nvinfo : EIATTR_REGCOUNT
	.align		4
.L_19:
        /*0078*/ 	.byte	0x04, 0x2f
        /*007a*/ 	.short	(.L_21 - .L_20)
	.align		4
.L_20:
        /*007c*/ 	.word	index@(_Z24countNonZeroPerRowKernelPfPii)
        /*0080*/ 	.word	0x0000000e


	//----- nvinfo : EIATTR_FRAME_SIZE
	.align		4
.L_21:
        /*0084*/ 	.byte	0x04, 0x11
        /*0086*/ 	.short	(.L_23 - .L_22)
	.align		4
.L_22:
        /*0088*/ 	.word	index@(_Z24countNonZeroPerRowKernelPfPii)
        /*008c*/ 	.word	0x00000000


	//----- nvinfo : EIATTR_MIN_STACK_SIZE
	.align		4
.L_23:
        /*0090*/ 	.byte	0x04, 0x12
        /*0092*/ 	.short	(.L_25 - .L_24)
	.align		4
.L_24:
        /*0094*/ 	.word	index@(_Z24countNonZeroPerRowKernelPfPii)
        /*0098*/ 	.word	0x00000000


	//----- nvinfo : EIATTR_MIN_STACK_SIZE
	.align		4
.L_25:
        /*009c*/ 	.byte	0x04, 0x12
        /*009e*/ 	.short	(.L_27 - .L_26)
	.align		4
.L_26:
        /*00a0*/ 	.word	index@(_Z8SpMV_ELLiPfPiiS_S_)
        /*00a4*/ 	.word	0x00000000


	//----- nvinfo : EIATTR_MIN_STACK_SIZE
	.align		4
.L_27:
        /*00a8*/ 	.byte	0x04, 0x12
        /*00aa*/ 	.short	(.L_29 - .L_28)
	.align		4
.L_28:
        /*00ac*/ 	.word	index@(_Z8SpMV_CSRiPfPiS0_S_S_)
        /*00b0*/ 	.word	0x00000000


	//----- nvinfo : EIATTR_MIN_STACK_SIZE
	.align		4
.L_29:
        /*00b4*/ 	.byte	0x04, 0x12
        /*00b6*/ 	.short	(.L_31 - .L_30)
	.align		4
.L_30:
        /*00b8*/ 	.word	index@(_Z9padKernelPfS_Piii)
        /*00bc*/ 	.word	0x00000000


	//----- nvinfo : EIATTR_MIN_STACK_SIZE
	.align		4
.L_31:
        /*00c0*/ 	.byte	0x04, 0x12
        /*00c2*/ 	.short	(.L_33 - .L_32)
	.align		4
.L_32:
        /*00c4*/ 	.word	index@(_Z9transposePiS_ii)
        /*00c8*/ 	.word	0x00000000


	//----- nvinfo : EIATTR_MIN_STACK_SIZE
	.align		4
.L_33:
        /*00cc*/ 	.byte	0x04, 0x12
        /*00ce*/ 	.short	(.L_35 - .L_34)
	.align		4
.L_34:
        /*00d0*/ 	.word	index@(_Z10transposeFPfS_ii)
        /*00d4*/ 	.word	0x00000000
.L_35:


//--------------------- .nv.compat                --------------------------
	.section	.nv.compat,"",@"SHT_CUDA_COMPAT_INFO"
	.align	4
        /*0000*/ 	.byte	0x02, 0x09, 0x00, 0x00, 0x02, 0x02, 0x01, 0x00, 0x02, 0x05, 0x05, 0x00, 0x03, 0x07, 0x01, 0x01
        /*0010*/ 	.byte	0x02, 0x03, 0x00, 0x00, 0x02, 0x06, 0x01, 0x00, 0x04, 0x0b, 0x08, 0x00, 0x09, 0x00, 0x00, 0x00
        /*0020*/ 	.byte	0x00, 0x00, 0x00, 0x00


//--------------------- .nv.info._Z24countNonZeroPerRowKernelPfPii --------------------------
	.section	.nv.info._Z24countNonZeroPerRowKernelPfPii,"",@"SHT_CUDA_INFO"
	.sectionflags	@""
	.align	4


	//----- nvinfo : EIATTR_CUDA_API_VERSION
	.align		4
        /*0000*/ 	.byte	0x04, 0x37
        /*0002*/ 	.short	(.L_37 - .L_36)
.L_36:
        /*0004*/ 	.word	0x00000082


	//----- nvinfo : EIATTR_KPARAM_INFO
	.align		4
.L_37:
        /*0008*/ 	.byte	0x04, 0x17
        /*000a*/ 	.short	(.L_39 - .L_38)
.L_38:
        /*000c*/ 	.word	0x00000000
        /*0010*/ 	.short	0x0002
        /*0012*/ 	.short	0x0010
        /*0014*/ 	.byte	0x00, 0xf0, 0x11, 0x00


	//----- nvinfo : EIATTR_KPARAM_INFO
	.align		4
.L_39:
        /*0018*/ 	.byte	0x04, 0x17
        /*001a*/ 	.short	(.L_41 - .L_40)
.L_40:
        /*001c*/ 	.word	0x00000000
        /*0020*/ 	.short	0x0001
        /*0022*/ 	.short	0x0008
        /*0024*/ 	.byte	0x00, 0xf5, 0x21, 0x00


	//----- nvinfo : EIATTR_KPARAM_INFO
	.align		4
.L_41:
        /*0028*/ 	.byte	0x04, 0x17
        /*002a*/ 	.short	(.L_43 - .L_42)
.L_42:
        /*002c*/ 	.word	0x00000000
        /*0030*/ 	.short	0x0000
        /*0032*/ 	.short	0x0000
        /*0034*/ 	.byte	0x00, 0xf5, 0x21, 0x00


	//----- nvinfo : EIATTR_SPARSE_MMA_MASK
	.align		4
.L_43:
        /*0038*/ 	.byte	0x03, 0x50
        /*003a*/ 	.short	0x0000


	//----- nvinfo : EIATTR_MAXREG_COUNT
	.align		4
        /*003c*/ 	.byte	0x03, 0x1b
        /*003e*/ 	.short	0x00ff


	//----- nvinfo : EIATTR_NUM_BARRIERS
	.align		4
        /*0040*/ 	.byte	0x02, 0x4c
        /*0042*/ 	.byte	0x01
	.zero		1


	//----- nvinfo : EIATTR_MERCURY_ISA_VERSION
	.align		4
        /*0044*/ 	.byte	0x03, 0x5f
        /*0046*/ 	.short	0x0101


	//----- nvinfo : EIATTR_VRC_CTA_INIT_COUNT
	.align		4
        /*0048*/ 	.byte	0x02, 0x4a
	.zero		1
	.zero		1


	//----- nvinfo : EIATTR_EXIT_INSTR_OFFSETS
	.align		4
        /*004c*/ 	.byte	0x04, 0x1c
        /*004e*/ 	.short	(.L_45 - .L_44)


	//   ....[0]....
.L_44:
        /*0050*/ 	.word	0x00000100


	//   ....[1]....
        /*0054*/ 	.word	0x000002a0


	//----- nvinfo : EIATTR_CBANK_PARAM_SIZE
	.align		4
.L_45:
        /*0058*/ 	.byte	0x03, 0x19
        /*005a*/ 	.short	0x0014


	//----- nvinfo : EIATTR_PARAM_CBANK
	.align		4
        /*005c*/ 	.byte	0x04, 0x0a
        /*005e*/ 	.short	(.L_47 - .L_46)
	.align		4
.L_46:
        /*0060*/ 	.word	index@(.nv.constant0._Z24countNonZeroPerRowKernelPfPii)
        /*0064*/ 	.short	0x0380
        /*0066*/ 	.short	0x0014


	//----- nvinfo : EIATTR_SW_WAR
	.align		4
.L_47:
        /*0068*/ 	.byte	0x04, 0x36
        /*006a*/ 	.short	(.L_49 - .L_48)
.L_48:
        /*006c*/ 	.word	0x00000008
.L_49:


//--------------------- .nv.info._Z8SpMV_ELLiPfPiiS_S_ --------------------------
	.section	.nv.info._Z8SpMV_ELLiPfPiiS_S_,"",@"SHT_CUDA_INFO"
	.sectionflags	@""
	.align	4


	//----- nvinfo : EIATTR_CUDA_API_VERSION
	.align		4
        /*0000*/ 	.byte	0x04, 0x37
        /*0002*/ 	.short	(.L_51 - .L_50)
.L_50:
        /*0004*/ 	.word	0x00000082


	//----- nvinfo : EIATTR_KPARAM_INFO
	.align		4
.L_51:
        /*0008*/ 	.byte	0x04, 0x17
        /*000a*/ 	.short	(.L_53 - .L_52)
.L_52:
        /*000c*/ 	.word	0x00000000
        /*0010*/ 	.short	0x0005
        /*0012*/ 	.short	0x0028
        /*0014*/ 	.byte	0x00, 0xf5, 0x21, 0x00


	//----- nvinfo : EIATTR_KPARAM_INFO
	.align		4
.L_53:
        /*0018*/ 	.byte	0x04, 0x17
        /*001a*/ 	.short	(.L_55 - .L_54)
.L_54:
        /*001c*/ 	.word	0x00000000
        /*0020*/ 	.short	0x0004
        /*0022*/ 	.short	0x0020
        /*0024*/ 	.byte	0x00, 0xf5, 0x21, 0x00


	//----- nvinfo : EIATTR_KPARAM_INFO
	.align		4
.L_55:
        /*0028*/ 	.byte	0x04, 0x17
        /*002a*/ 	.short	(.L_57 - .L_56)
.L_56:
        /*002c*/ 	.word	0x00000000
        /*0030*/ 	.short	0x0003
        /*0032*/ 	.short	0x0018
        /*0034*/ 	.byte	0x00, 0xf0, 0x11, 0x00


	//----- nvinfo : EIATTR_KPARAM_INFO
	.align		4
.L_57:
        /*0038*/ 	.byte	0x04, 0x17
        /*003a*/ 	.short	(.L_59 - .L_58)
.L_58:
        /*003c*/ 	.word	0x00000000
        /*0040*/ 	.short	0x0002
        /*0042*/ 	.short	0x0010
        /*0044*/ 	.byte	0x00, 0xf5, 0x21, 0x00


	//----- nvinfo : EIATTR_KPARAM_INFO
	.align		4
.L_59:
        /*0048*/ 	.byte	0x04, 0x17
        /*004a*/ 	.short	(.L_61 - .L_60)
.L_60:
        /*004c*/ 	.word	0x00000000
        /*0050*/ 	.short	0x0001
        /*0052*/ 	.short	0x0008
        /*0054*/ 	.byte	0x00, 0xf5, 0x21, 0x00


	//----- nvinfo : EIATTR_KPARAM_INFO
	.align		4
.L_61:
        /*0058*/ 	.byte	0x04, 0x17
        /*005a*/ 	.short	(.L_63 - .L_62)
.L_62:
        /*005c*/ 	.word	0x00000000
        /*0060*/ 	.short	0x0000
        /*0062*/ 	.short	0x0000
        /*0064*/ 	.byte	0x00, 0xf0, 0x11, 0x00


	//----- nvinfo : EIATTR_SPARSE_MMA_MASK
	.align		4
.L_63:
        /*0068*/ 	.byte	0x03, 0x50
        /*006a*/ 	.short	0x0000


	//----- nvinfo : EIATTR_MAXREG_COUNT
	.align		4
        /*006c*/ 	.byte	0x03, 0x1b
        /*006e*/ 	.short	0x00ff


	//----- nvinfo : EIATTR_MERCURY_ISA_VERSION
	.align		4
        /*0070*/ 	.byte	0x03, 0x5f
        /*0072*/ 	.short	0x0101


	//----- nvinfo : EIATTR_VRC_CTA_INIT_COUNT
	.align		4
        /*0074*/ 	.byte	0x02, 0x4a
	.zero		1
	.zero		1


	//----- nvinfo : EIATTR_EXIT_INSTR_OFFSETS
	.align		4
        /*0078*/ 	.byte	0x04, 0x1c
        /*007a*/ 	.short	(.L_65 - .L_64)


	//   ....[0]....
.L_64:
        /*007c*/ 	.word	0x00000090


	//   ....[1]....
        /*0080*/ 	.word	0x00000e00


	//----- nvinfo : EIATTR_CBANK_PARAM_SIZE
	.align		4
.L_65:
        /*0084*/ 	.byte	0x03, 0x19
        /*0086*/ 	.short	0x0030


	//----- nvinfo : EIATTR_PARAM_CBANK
	.align		4
        /*0088*/ 	.byte	0x04, 0x0a
        /*008a*/ 	.short	(.L_67 - .L_66)
	.align		4
.L_66:
        /*008c*/ 	.word	index@(.nv.constant0._Z8SpMV_ELLiPfPiiS_S_)
        /*0090*/ 	.short	0x0380
        /*0092*/ 	.short	0x0030


	//----- nvinfo : EIATTR_SW_WAR
	.align		4
.L_67:
        /*0094*/ 	.byte	0x04, 0x36
        /*0096*/ 	.short	(.L_69 - .L_68)
.L_68:
        /*0098*/ 	.word	0x00000008
.L_69:


//--------------------- .nv.info._Z8SpMV_CSRiPfPiS0_S_S_ --------------------------
	.section	.nv.info._Z8SpMV_CSRiPfPiS0_S_S_,"",@"SHT_CUDA_INFO"
	.sectionflags	@""
	.align	4


	//----- nvinfo : EIATTR_CUDA_API_VERSION
	.align		4
        /*0000*/ 	.byte	0x04, 0x37
        /*0002*/ 	.short	(.L_71 - .L_70)
.L_70:
        /*0004*/ 	.word	0x00000082


	//----- nvinfo : EIATTR_KPARAM_INFO
	.align		4
.L_71:
        /*0008*/ 	.byte	0x04, 0x17
        /*000a*/ 	.short	(.L_73 - .L_72)
.L_72:
        /*000c*/ 	.word	0x00000000
        /*0010*/ 	.short	0x0005
        /*0012*/ 	.short	0x0028
        /*0014*/ 	.byte	0x00, 0xf5, 0x21, 0x00


	//----- nvinfo : EIATTR_KPARAM_INFO
	.align		4
.L_73:
        /*0018*/ 	.byte	0x04, 0x17
        /*001a*/ 	.short	(.L_75 - .L_74)
.L_74:
        /*001c*/ 	.word	0x00000000
        /*0020*/ 	.short	0x0004
        /*0022*/ 	.short	0x0020
        /*0024*/ 	.byte	0x00, 0xf5, 0x21, 0x00


	//----- nvinfo : EIATTR_KPARAM_INFO
	.align		4
.L_75:
        /*0028*/ 	.byte	0x04, 0x17
        /*002a*/ 	.short	(.L_77 - .L_76)
.L_76:
        /*002c*/ 	.word	0x00000000
        /*0030*/ 	.short	0x0003
        /*0032*/ 	.short	0x0018
        /*0034*/ 	.byte	0x00, 0xf5, 0x21, 0x00


	//----- nvinfo : EIATTR_KPARAM_INFO
	.align		4
.L_77:
        /*0038*/ 	.byte	0x04, 0x17
        /*003a*/ 	.short	(.L_79 - .L_78)
.L_78:
        /*003c*/ 	.word	0x00000000
        /*0040*/ 	.short	0x0002
        /*0042*/ 	.short	0x0010
        /*0044*/ 	.byte	0x00, 0xf5, 0x21, 0x00


	//----- nvinfo : EIATTR_KPARAM_INFO
	.align		4
.L_79:
        /*0048*/ 	.byte	0x04, 0x17
        /*004a*/ 	.short	(.L_81 - .L_80)
.L_80:
        /*004c*/ 	.word	0x00000000
        /*0050*/ 	.short	0x0001
        /*0052*/ 	.short	0x0008
        /*0054*/ 	.byte	0x00, 0xf5, 0x21, 0x00


	//----- nvinfo : EIATTR_KPARAM_INFO
	.align		4
.L_81:
        /*0058*/ 	.byte	0x04, 0x17
        /*005a*/ 	.short	(.L_83 - .L_82)
.L_82:
        /*005c*/ 	.word	0x00000000
        /*0060*/ 	.short	0x0000
        /*0062*/ 	.short	0x0000
        /*0064*/ 	.byte	0x00, 0xf0, 0x11, 0x00


	//----- nvinfo : EIATTR_SPARSE_MMA_MASK
	.align		4
.L_83:
        /*0068*/ 	.byte	0x03, 0x50
        /*006a*/ 	.short	0x0000


	//----- nvinfo : EIATTR_MAXREG_COUNT
	.align		4
        /*006c*/ 	.byte	0x03, 0x1b
        /*006e*/ 	.short	0x00ff


	//----- nvinfo : EIATTR_MERCURY_ISA_VERSION
	.align		4
        /*0070*/ 	.byte	0x03, 0x5f
        /*0072*/ 	.short	0x0101


	//----- nvinfo : EIATTR_VRC_CTA_INIT_COUNT
	.align		4
        /*0074*/ 	.byte	0x02, 0x4a
	.zero		1
	.zero		1


	//----- nvinfo : EIATTR_EXIT_INSTR_OFFSETS
	.align		4
        /*0078*/ 	.byte	0x04, 0x1c
        /*007a*/ 	.short	(.L_85 - .L_84)


	//   ....[0]....
.L_84:
        /*007c*/ 	.word	0x00000070


	//   ....[1]....
        /*0080*/ 	.word	0x00000e70


	//----- nvinfo : EIATTR_CRS_STACK_SIZE
	.align		4
.L_85:
        /*0084*/ 	.byte	0x04, 0x1e
        /*0086*/ 	.short	(.L_87 - .L_86)
.L_86:
        /*0088*/ 	.word	0x00000000


	//----- nvinfo : EIATTR_CBANK_PARAM_SIZE
	.align		4
.L_87:
        /*008c*/ 	.byte	0x03, 0x19
        /*008e*/ 	.short	0x0030


	//----- nvinfo : EIATTR_PARAM_CBANK
	.align		4
        /*0090*/ 	.byte	0x04, 0x0a
        /*0092*/ 	.short	(.L_89 - .L_88)
	.align		4
.L_88:
        /*0094*/ 	.word	index@(.nv.constant0._Z8SpMV_CSRiPfPiS0_S_S_)
        /*0098*/ 	.short	0x0380
        /*009a*/ 	.short	0x0030


	//----- nvinfo : EIATTR_SW_WAR
	.align		4
.L_89:
        /*009c*/ 	.byte	0x04, 0x36
        /*009e*/ 	.short	(.L_91 - .L_90)
.L_90:
        /*00a0*/ 	.word	0x00000008
.L_91:


//--------------------- .nv.info._Z9padKernelPfS_Piii --------------------------
	.section	.nv.info._Z9padKernelPfS_Piii,"",@"SHT_CUDA_INFO"
	.sectionflags	@""
	.align	4


	//----- nvinfo : EIATTR_CUDA_API_VERSION
	.align		4
        /*0000*/ 	.byte	0x04, 0x37
        /*0002*/ 	.short	(.L_93 - .L_92)
.L_92:
        /*0004*/ 	.word	0x00000082


	//----- nvinfo : EIATTR_KPARAM_INFO
	.align		4
.L_93:
        /*0008*/ 	.byte	0x04, 0x17
        /*000a*/ 	.short	(.L_95 - .L_94)
.L_94:
        /*000c*/ 	.word	0x00000000
        /*0010*/ 	.short	0x0004
        /*0012*/ 	.short	0x001c
        /*0014*/ 	.byte	0x00, 0xf0, 0x11, 0x00


	//----- nvinfo : EIATTR_KPARAM_INFO
	.align		4
.L_95:
        /*0018*/ 	.byte	0x04, 0x17
        /*001a*/ 	.short	(.L_97 - .L_96)
.L_96:
        /*001c*/ 	.word	0x00000000
        /*0020*/ 	.short	0x0003
        /*0022*/ 	.short	0x0018
        /*0024*/ 	.byte	0x00, 0xf0, 0x11, 0x00


	//----- nvinfo : EIATTR_KPARAM_INFO
	.align		4
.L_97:
        /*0028*/ 	.byte	0x04, 0x17
        /*002a*/ 	.short	(.L_99 - .L_98)
.L_98:
        /*002c*/ 	.word	0x00000000
        /*0030*/ 	.short	0x0002
        /*0032*/ 	.short	0x0010
        /*0034*/ 	.byte	0x00, 0xf5, 0x21, 0x00


	//----- nvinfo : EIATTR_KPARAM_INFO
	.align		4
.L_99:
        /*0038*/ 	.byte	0x04, 0x17
        /*003a*/ 	.short	(.L_101 - .L_100)
.L_100:
        /*003c*/ 	.word	0x00000000
        /*0040*/ 	.short	0x0001
        /*0042*/ 	.short	0x0008
        /*0044*/ 	.byte	0x00, 0xf5, 0x21, 0x00


	//----- nvinfo : EIATTR_KPARAM_INFO
	.align		4
.L_101:
        /*0048*/ 	.byte	0x04, 0x17
        /*004a*/ 	.short	(.L_103 - .L_102)
.L_102:
        /*004c*/ 	.word	0x00000000
        /*0050*/ 	.short	0x0000
        /*0052*/ 	.short	0x0000
        /*0054*/ 	.byte	0x00, 0xf5, 0x21, 0x00


	//----- nvinfo : EIATTR_SPARSE_MMA_MASK
	.align		4
.L_103:
        /*0058*/ 	.byte	0x03, 0x50
        /*005a*/ 	.short	0x0000


	//----- nvinfo : EIATTR_MAXREG_COUNT
	.align		4
        /*005c*/ 	.byte	0x03, 0x1b
        /*005e*/ 	.short	0x00ff


	//----- nvinfo : EIATTR_MERCURY_ISA_VERSION
	.align		4
        /*0060*/ 	.byte	0x03, 0x5f
        /*0062*/ 	.short	0x0101


	//----- nvinfo : EIATTR_VRC_CTA_INIT_COUNT
	.align		4
        /*0064*/ 	.byte	0x02, 0x4a
	.zero		1
	.zero		1


	//----- nvinfo : EIATTR_EXIT_INSTR_OFFSETS
	.align		4
        /*0068*/ 	.byte	0x04, 0x1c
        /*006a*/ 	.short	(.L_105 - .L_104)


	//   ....[0]....
.L_104:
        /*006c*/ 	.word	0x00000070


	//   ....[1]....
        /*0070*/ 	.word	0x000007d0


	//   ....[2]....
        /*0074*/ 	.word	0x00000b80


	//   ....[3]....
        /*0078*/ 	.word	0x00000db0


	//   ....[4]....
        /*007c*/ 	.word	0x00000e10


	//   ....[5]....
        /*0080*/ 	.word	0x00000ea0


	//----- nvinfo : EIATTR_CRS_STACK_SIZE
	.align		4
.L_105:
        /*0084*/ 	.byte	0x04, 0x1e
        /*0086*/ 	.short	(.L_107 - .L_106)
.L_106:
        /*0088*/ 	.word	0x00000000


	//----- nvinfo : EIATTR_CBANK_PARAM_SIZE
	.align		4
.L_107:
        /*008c*/ 	.byte	0x03, 0x19
        /*008e*/ 	.short	0x0020


	//----- nvinfo : EIATTR_PARAM_CBANK
	.align		4
        /*0090*/ 	.byte	0x04, 0x0a
        /*0092*/ 	.short	(.L_109 - .L_108)
	.align		4
.L_108:
        /*0094*/ 	.word	index@(.nv.constant0._Z9padKernelPfS_Piii)
        /*0098*/ 	.short	0x0380
        /*009a*/ 	.short	0x0020


	//----- nvinfo : EIATTR_SW_WAR
	.align		4
.L_109:
        /*009c*/ 	.byte	0x04, 0x36
        /*009e*/ 	.short	(.L_111 - .L_110)
.L_110:
        /*00a0*/ 	.word	0x00000008
.L_111:


//--------------------- .nv.info._Z9transposePiS_ii --------------------------
	.section	.nv.info._Z9transposePiS_ii,"",@"SHT_CUDA_INFO"
	.sectionflags	@""
	.align	4


	//----- nvinfo : EIATTR_CUDA_API_VERSION
	.align		4
        /*0000*/ 	.byte	0x04, 0x37
        /*0002*/ 	.short	(.L_113 - .L_112)
.L_112:
        /*0004*/ 	.word	0x00000082


	//----- nvinfo : EIATTR_KPARAM_INFO
	.align		4
.L_113:
        /*0008*/ 	.byte	0x04, 0x17
        /*000a*/ 	.short	(.L_115 - .L_114)
.L_114:
        /*000c*/ 	.word	0x00000000
        /*0010*/ 	.short	0x0003
        /*0012*/ 	.short	0x0014
        /*0014*/ 	.byte	0x00, 0xf0, 0x11, 0x00


	//----- nvinfo : EIATTR_KPARAM_INFO
	.align		4
.L_115:
        /*0018*/ 	.byte	0x04, 0x17
        /*001a*/ 	.short	(.L_117 - .L_116)
.L_116:
        /*001c*/ 	.word	0x00000000
        /*0020*/ 	.short	0x0002
        /*0022*/ 	.short	0x0010
        /*0024*/ 	.byte	0x00, 0xf0, 0x11, 0x00


	//----- nvinfo : EIATTR_KPARAM_INFO
	.align		4
.L_117:
        /*0028*/ 	.byte	0x04, 0x17
        /*002a*/ 	.short	(.L_119 - .L_118)
.L_118:
        /*002c*/ 	.word	0x00000000
        /*0030*/ 	.short	0x0001
        /*0032*/ 	.short	0x0008
        /*0034*/ 	.byte	0x00, 0xf5, 0x21, 0x00


	//----- nvinfo : EIATTR_KPARAM_INFO
	.align		4
.L_119:
        /*0038*/ 	.byte	0x04, 0x17
        /*003a*/ 	.short	(.L_121 - .L_120)
.L_120:
        /*003c*/ 	.word	0x00000000
        /*0040*/ 	.short	0x0000
        /*0042*/ 	.short	0x0000
        /*0044*/ 	.byte	0x00, 0xf5, 0x21, 0x00


	//----- nvinfo : EIATTR_SPARSE_MMA_MASK
	.align		4
.L_121:
        /*0048*/ 	.byte	0x03, 0x50
        /*004a*/ 	.short	0x0000


	//----- nvinfo : EIATTR_MAXREG_COUNT
	.align		4
        /*004c*/ 	.byte	0x03, 0x1b
        /*004e*/ 	.short	0x00ff


	//----- nvinfo : EIATTR_NUM_BARRIERS
	.align		4
        /*0050*/ 	.byte	0x02, 0x4c
        /*0052*/ 	.byte	0x01
	.zero		1


	//----- nvinfo : EIATTR_MERCURY_ISA_VERSION
	.align		4
        /*0054*/ 	.byte	0x03, 0x5f
        /*0056*/ 	.short	0x0101


	//----- nvinfo : EIATTR_VRC_CTA_INIT_COUNT
	.align		4
        /*0058*/ 	.byte	0x02, 0x4a
	.zero		1
	.zero		1


	//----- nvinfo : EIATTR_EXIT_INSTR_OFFSETS
	.align		4
        /*005c*/ 	.byte	0x04, 0x1c
        /*005e*/ 	.short	(.L_123 - .L_122)


	//   ....[0]....
.L_122:
        /*0060*/ 	.word	0x000001d0


	//----- nvinfo : EIATTR_CBANK_PARAM_SIZE
	.align		4
.L_123:
        /*0064*/ 	.byte	0x03, 0x19
        /*0066*/ 	.short	0x0018


	//----- nvinfo : EIATTR_PARAM_CBANK
	.align		4
        /*0068*/ 	.byte	0x04, 0x0a
        /*006a*/ 	.short	(.L_125 - .L_124)
	.align		4
.L_124:
        /*006c*/ 	.word	index@(.nv.constant0._Z9transposePiS_ii)
        /*0070*/ 	.short	0x0380
        /*0072*/ 	.short	0x0018


	//----- nvinfo : EIATTR_SW_WAR
	.align		4
.L_125:
        /*0074*/ 	.byte	0x04, 0x36
        /*0076*/ 	.short	(.L_127 - .L_126)
.L_126:
        /*0078*/ 	.word	0x00000008
.L_127:


//--------------------- .nv.info._Z10transposeFPfS_ii --------------------------
	.section	.nv.info._Z10transposeFPfS_ii,"",@"SHT_CUDA_INFO"
	.sectionflags	@""
	.align	4


	//----- nvinfo : EIATTR_CUDA_API_VERSION
	.align		4
        /*0000*/ 	.byte	0x04, 0x37
        /*0002*/ 	.short	(.L_129 - .L_128)
.L_128:
        /*0004*/ 	.word	0x00000082


	//----- nvinfo : EIATTR_KPARAM_INFO
	.align		4
.L_129:
        /*0008*/ 	.byte	0x04, 0x17
        /*000a*/ 	.short	(.L_131 - .L_130)
.L_130:
        /*000c*/ 	.word	0x00000000
        /*0010*/ 	.short	0x0003
        /*0012*/ 	.short	0x0014
        /*0014*/ 	.byte	0x00, 0xf0, 0x11, 0x00


	//----- nvinfo : EIATTR_KPARAM_INFO
	.align		4
.L_131:
        /*0018*/ 	.byte	0x04, 0x17
        /*001a*/ 	.short	(.L_133 - .L_132)
.L_132:
        /*001c*/ 	.word	0x00000000
        /*0020*/ 	.short	0x0002
        /*0022*/ 	.short	0x0010
        /*0024*/ 	.byte	0x00, 0xf0, 0x11, 0x00


	//----- nvinfo : EIATTR_KPARAM_INFO
	.align		4
.L_133:
        /*0028*/ 	.byte	0x04, 0x17
        /*002a*/ 	.short	(.L_135 - .L_134)
.L_134:
        /*002c*/ 	.word	0x00000000
        /*0030*/ 	.short	0x0001
        /*0032*/ 	.short	0x0008
        /*0034*/ 	.byte	0x00, 0xf5, 0x21, 0x00


	//----- nvinfo : EIATTR_KPARAM_INFO
	.align		4
.L_135:
        /*0038*/ 	.byte	0x04, 0x17
        /*003a*/ 	.short	(.L_137 - .L_136)
.L_136:
        /*003c*/ 	.word	0x00000000
        /*0040*/ 	.short	0x0000
        /*0042*/ 	.short	0x0000
        /*0044*/ 	.byte	0x00, 0xf5, 0x21, 0x00


	//----- nvinfo : EIATTR_SPARSE_MMA_MASK
	.align		4
.L_137:
        /*0048*/ 	.byte	0x03, 0x50
        /*004a*/ 	.short	0x0000


	//----- nvinfo : EIATTR_MAXREG_COUNT
	.align		4
        /*004c*/ 	.byte	0x03, 0x1b
        /*004e*/ 	.short	0x00ff


	//----- nvinfo : EIATTR_NUM_BARRIERS
	.align		4
        /*0050*/ 	.byte	0x02, 0x4c
        /*0052*/ 	.byte	0x01
	.zero		1


	//----- nvinfo : EIATTR_MERCURY_ISA_VERSION
	.align		4
        /*0054*/ 	.byte	0x03, 0x5f
        /*0056*/ 	.short	0x0101


	//----- nvinfo : EIATTR_VRC_CTA_INIT_COUNT
	.align		4
        /*0058*/ 	.byte	0x02, 0x4a
	.zero		1
	.zero		1


	//----- nvinfo : EIATTR_EXIT_INSTR_OFFSETS
	.align		4
        /*005c*/ 	.byte	0x04, 0x1c
        /*005e*/ 	.short	(.L_139 - .L_138)


	//   ....[0]....
.L_138:
        /*0060*/ 	.word	0x000001d0


	//----- nvinfo : EIATTR_CBANK_PARAM_SIZE
	.align		4
.L_139:
        /*0064*/ 	.byte	0x03, 0x19
        /*0066*/ 	.short	0x0018


	//----- nvinfo : EIATTR_PARAM_CBANK
	.align		4
        /*0068*/ 	.byte	0x04, 0x0a
        /*006a*/ 	.short	(.L_141 - .L_140)
	.align		4
.L_140:
        /*006c*/ 	.word	index@(.nv.constant0._Z10transposeFPfS_ii)
        /*0070*/ 	.short	0x0380
        /*0072*/ 	.short	0x0018


	//----- nvinfo : EIATTR_SW_WAR
	.align		4
.L_141:
        /*0074*/ 	.byte	0x04, 0x36
        /*0076*/ 	.short	(.L_143 - .L_142)
.L_142:
        /*0078*/ 	.word	0x00000008
.L_143:


//--------------------- .nv.callgraph             --------------------------
	.section	.nv.callgraph,"",@"SHT_CUDA_CALLGRAPH"
	.align	4
	.sectionentsize	8
	.align		4
        /*0000*/ 	.word	0x00000000
	.align		4
        /*0004*/ 	.word	0xffffffff
	.align		4
        /*0008*/ 	.word	0x00000000
	.align		4
        /*000c*/ 	.word	0xfffffffe
	.align		4
        /*0010*/ 	.word	0x00000000
	.align		4
        /*0014*/ 	.word	0xfffffffd
	.align		4
        /*0018*/ 	.word	0x00000000
	.align		4
        /*001c*/ 	.word	0xfffffffc


//--------------------- .text._Z24countNonZeroPerRowKernelPfPii --------------------------
	.section	.text._Z24countNonZeroPerRowKernelPfPii,"ax",@progbits
	.align	128
        .global         _Z24countNonZeroPerRowKernelPfPii
        .type           _Z24countNonZeroPerRowKernelPfPii,@function
        .size           _Z24countNonZeroPerRowKernelPfPii,(.L_x_32 - _Z24countNonZeroPerRowKernelPfPii)
        .other          _Z24countNonZeroPerRowKernelPfPii,@"STO_CUDA_ENTRY STV_DEFAULT"
_Z24countNonZeroPerRowKernelPfPii:
.text._Z24countNonZeroPerRowKernelPfPii:
[----:B------:R-:W-:Y:S01]  /*0000*/  LDC R1, c[0x0][0x37c] ;  /* 0x0000df00ff017b82 */ /* 0x000fe20000000800 */
[----:B------:R-:W0:Y:S07]  /*0010*/  S2R R7, SR_CTAID.X ;  /* 0x0000000000077919 */ /* 0x000e2e0000002500 */
[----:B------:R-:W1:Y:S01]  /*0020*/  LDC.64 R2, c[0x0][0x380] ;  /* 0x0000e000ff027b82 */ /* 0x000e620000000a00 */
[----:B------:R-:W0:Y:S01]  /*0030*/  LDCU UR4, c[0x0][0x360] ;  /* 0x00006c00ff0477ac */ /* 0x000e220008000800 */
[----:B------:R-:W0:Y:S01]  /*0040*/  S2R R9, SR_TID.X ;  /* 0x0000000000097919 */ /* 0x000e220000002100 */
[----:B------:R-:W2:Y:S05]  /*0050*/  LDCU.64 UR6, c[0x0][0x358] ;  /* 0x00006b00ff0677ac */ /* 0x000eaa0008000a00 */
[----:B------:R-:W3:Y:S01]  /*0060*/  LDC R0, c[0x0][0x390] ;  /* 0x0000e400ff007b82 */ /* 0x000ee20000000800 */
[----:B0-----:R-:W-:-:S04]  /*0070*/  IMAD R5, R7, UR4, R9 ;  /* 0x0000000407057c24 */ /* 0x001fc8000f8e0209 */
[----:B-1----:R-:W-:-:S06]  /*0080*/  IMAD.WIDE.U32 R2, R5, 0x4, R2 ;  /* 0x0000000405027825 */ /* 0x002fcc00078e0002 */
[----:B--2---:R-:W2:Y:S01]  /*0090*/  LDG.E R2, desc[UR6][R2.64] ;  /* 0x0000000602027981 */ /* 0x004ea2000c1e1900 */
[----:B------:R-:W0:Y:S01]  /*00a0*/  S2UR UR5, SR_CgaCtaId ;  /* 0x00000000000579c3 */ /* 0x000e220000008800 */
[----:B------:R-:W-:Y:S01]  /*00b0*/  UMOV UR4, 0x400 ;  /* 0x0000040000047882 */ /* 0x000fe20000000000 */
[----:B---3--:R-:W-:Y:S01]  /*00c0*/  ISETP.GE.U32.AND P0, PT, R0, 0x2, PT ;  /* 0x000000020000780c */ /* 0x008fe20003f06070 */
[----:B0-----:R-:W-:-:S06]  /*00d0*/  ULEA UR4, UR5, UR4, 0x18 ;  /* 0x0000000405047291 */ /* 0x001fcc000f8ec0ff */
[----:B------:R-:W-:-:S05]  /*00e0*/  LEA R5, R9, UR4, 0x2 ;  /* 0x0000000409057c11 */ /* 0x000fca000f8e10ff */
[----:B--2---:R0:W-:Y:S01]  /*00f0*/  STS [R5], R2 ;  /* 0x0000000205007388 */ /* 0x0041e20000000800 */
[----:B------:R-:W-:Y:S05]  /*0100*/  @!P0 EXIT ;  /* 0x000000000000894d */ /* 0x000fea0003800000 */
[----:B------:R-:W-:Y:S01]  /*0110*/  ISETP.NE.AND P1, PT, R9, RZ, PT ;  /* 0x000000ff0900720c */ /* 0x000fe20003f25270 */
[----:B0-----:R-:W0:Y:S01]  /*0120*/  LDC.64 R2, c[0x0][0x388] ;  /* 0x0000e200ff027b82 */ /* 0x001e220000000a00 */
[----:B------:R-:W1:Y:S11]  /*0130*/  LDCU UR4, c[0x0][0x390] ;  /* 0x00007200ff0477ac */ /* 0x000e760008000800 */
[----:B------:R-:W2:Y:S01]  /*0140*/  @!P1 S2R R11, SR_CgaCtaId ;  /* 0x00000000000b9919 */ /* 0x000ea20000008800 */
[----:B------:R-:W-:Y:S01]  /*0150*/  @!P1 MOV R0, 0x400 ;  /* 0x0000040000009802 */ /* 0x000fe20000000f00 */
[----:B0-----:R-:W-:-:S03]  /*0160*/  IMAD.WIDE.U32 R2, R7, 0x4, R2 ;  /* 0x0000000407027825 */ /* 0x001fc600078e0002 */
[----:B--2---:R-:W-:Y:S01]  /*0170*/  @!P1 LEA R11, R11, R0, 0x18 ;  /* 0x000000000b0b9211 */ /* 0x004fe200078ec0ff */
[----:B-1----:R-:W-:-:S07]  /*0180*/  IMAD.MOV.U32 R0, RZ, RZ, 0x1 ;  /* 0x00000001ff007424 */ /* 0x002fce00078e00ff */
.L_x_0:
[----:B------:R-:W-:Y:S01]  /*0190*/  IMAD.SHL.U32 R8, R0, 0x2, RZ ;  /* 0x0000000200087824 */ /* 0x000fe200078e00ff */
[----:B------:R-:W-:Y:S01]  /*01a0*/  BAR.SYNC.DEFER_BLOCKING 0x0 ;  /* 0x0000000000007b1d */ /* 0x000fe20000010000 */
[----:B------:R-:W-:Y:S02]  /*01b0*/  IADD3 R6, PT, PT, R9, R0, RZ ;  /* 0x0000000009067210 */ /* 0x000fe40007ffe0ff */
[----:B------:R-:W-:-:S05]  /*01c0*/  VIADD R4, R8, 0xffffffff ;  /* 0xffffffff08047836 */ /* 0x000fca0000000000 */
[----:B------:R-:W-:-:S04]  /*01d0*/  LOP3.LUT P0, RZ, R4, R9, RZ, 0xc0, !PT ;  /* 0x0000000904ff7212 */ /* 0x000fc8000780c0ff */
[----:B------:R-:W-:-:S13]  /*01e0*/  ISETP.GE.U32.OR P0, PT, R6, UR4, P0 ;  /* 0x0000000406007c0c */ /* 0x000fda0008706470 */
[----:B------:R-:W-:Y:S01]  /*01f0*/  @!P0 IMAD R4, R0, 0x4, R5 ;  /* 0x0000000400048824 */ /* 0x000fe200078e0205 */
[----:B0-----:R-:W-:Y:S01]  /*0200*/  @!P0 LDS R7, [R5] ;  /* 0x0000000005078984 */ /* 0x001fe20000000800 */
[----:B------:R-:W-:-:S04]  /*0210*/  MOV R0, R8 ;  /* 0x0000000800007202 */ /* 0x000fc80000000f00 */
[----:B------:R-:W0:Y:S02]  /*0220*/  @!P0 LDS R4, [R4] ;  /* 0x0000000004048984 */ /* 0x000e240000000800 */
[----:B0-----:R-:W-:-:S05]  /*0230*/  @!P0 FADD R6, R4, R7 ;  /* 0x0000000704068221 */ /* 0x001fca0000000000 */
[----:B------:R-:W-:Y:S01]  /*0240*/  @!P0 STS [R5], R6 ;  /* 0x0000000605008388 */ /* 0x000fe20000000800 */
[----:B------:R-:W-:-:S03]  /*0250*/  ISETP.GE.U32.AND P0, PT, R8, UR4, PT ;  /* 0x0000000408007c0c */ /* 0x000fc6000bf06070 */
[----:B------:R-:W0:Y:S02]  /*0260*/  @!P1 LDS R7, [R11] ;  /* 0x000000000b079984 */ /* 0x000e240000000800 */
[----:B0-----:R-:W0:Y:S02]  /*0270*/  @!P1 F2I.TRUNC.NTZ R7, R7 ;  /* 0x0000000700079305 */ /* 0x001e24000020f100 */
[----:B0-----:R0:W-:Y:S06]  /*0280*/  @!P1 STG.E desc[UR6][R2.64], R7 ;  /* 0x0000000702009986 */ /* 0x0011ec000c101906 */
[----:B------:R-:W-:Y:S05]  /*0290*/  @!P0 BRA `(.L_x_0) ;  /* 0xfffffffc00bc8947 */ /* 0x000fea000383ffff */
[----:B------:R-:W-:Y:S05]  /*02a0*/  EXIT ;  /* 0x000000000000794d */ /* 0x000fea0003800000 */
.L_x_1:
[----:B------:R-:W-:-:S00]  /*02b0*/  BRA `(.L_x_1) ;  /* 0xfffffffc00fc7947 */ /* 0x000fc0000383ffff */
[----:B------:R-:W-:-:S00]  /*02c0*/  NOP ;  /* 0x0000000000007918 */ /* 0x000fc00000000000 */
        /* <DEDUP_REMOVED lines=11> */
.L_x_32:


//--------------------- .text._Z8SpMV_ELLiPfPiiS_S_ --------------------------
	.section	.text._Z8SpMV_ELLiPfPiiS_S_,"ax",@progbits
	.align	128
        .global         _Z8SpMV_ELLiPfPiiS_S_
        .type           _Z8SpMV_ELLiPfPiiS_S_,@function
        .size           _Z8SpMV_ELLiPfPiiS_S_,(.L_x_33 - _Z8SpMV_ELLiPfPiiS_S_)
        .other          _Z8SpMV_ELLiPfPiiS_S_,@"STO_CUDA_ENTRY STV_DEFAULT"
_Z8SpMV_ELLiPfPiiS_S_:
.text._Z8SpMV_ELLiPfPiiS_S_:
[----:B------:R-:W-:Y:S01]  /*0000*/  LDC R1, c[0x0][0x37c] ;  /* 0x0000df00ff017b82 */ /* 0x000fe20000000800 */
[----:B------:R-:W0:Y:S07]  /*0010*/  S2R R19, SR_TID.X ;  /* 0x0000000000137919 */ /* 0x000e2e0000002100 */
[----:B------:R-:W1:Y:S01]  /*0020*/  S2UR UR5, SR_CTAID.X ;  /* 0x00000000000579c3 */ /* 0x000e620000002500 */
[----:B------:R-:W1:Y:S01]  /*0030*/  LDCU UR4, c[0x0][0x360] ;  /* 0x00006c00ff0477ac */ /* 0x000e620008000800 */
[----:B------:R-:W2:Y:S02]  /*0040*/  LDCU UR6, c[0x0][0x380] ;  /* 0x00007000ff0677ac */ /* 0x000ea40008000800 */
[----:B--2---:R-:W-:Y:S01]  /*0050*/  MOV R0, UR6 ;  /* 0x0000000600007c02 */ /* 0x004fe20008000f00 */
[----:B-1----:R-:W-:-:S06]  /*0060*/  UIMAD UR5, UR5, UR4, URZ ;  /* 0x00000004050572a4 */ /* 0x002fcc000f8e02ff */
[----:B0-----:R-:W-:-:S04]  /*0070*/  IADD3 R3, PT, PT, R19, UR5, RZ ;  /* 0x0000000513037c10 */ /* 0x001fc8000fffe0ff */
[----:B------:R-:W-:-:S13]  /*0080*/  ISETP.GE.AND P0, PT, R3, R0, PT ;  /* 0x000000000300720c */ /* 0x000fda0003f06270 */
[----:B------:R-:W-:Y:S05]  /*0090*/  @P0 EXIT ;  /* 0x000000000000094d */ /* 0x000fea0003800000 */
[----:B------:R-:W0:Y:S01]  /*00a0*/  LDCU UR6, c[0x0][0x398] ;  /* 0x00007300ff0677ac */ /* 0x000e220008000800 */
[----:B------:R-:W-:Y:S01]  /*00b0*/  HFMA2 R2, -RZ, RZ, 0, 0 ;  /* 0x00000000ff027431 */ /* 0x000fe200000001ff */
[----:B------:R-:W1:Y:S01]  /*00c0*/  LDCU.64 UR10, c[0x0][0x358] ;  /* 0x00006b00ff0a77ac */ /* 0x000e620008000a00 */
[----:B0-----:R-:W-:-:S09]  /*00d0*/  UISETP.GE.AND UP0, UPT, UR6, 0x1, UPT ;  /* 0x000000010600788c */ /* 0x001fd2000bf06270 */
[----:B-1----:R-:W-:Y:S05]  /*00e0*/  BRA.U !UP0, `(.L_x_2) ;  /* 0x0000000d08307547 */ /* 0x002fea000b800000 */
[----:B------:R-:W-:Y:S01]  /*00f0*/  UISETP.GE.U32.AND UP1, UPT, UR6, 0x8, UPT ;  /* 0x000000080600788c */ /* 0x000fe2000bf26070 */
[----:B------:R-:W-:Y:S01]  /*0100*/  MOV R2, RZ ;  /* 0x000000ff00027202 */ /* 0x000fe20000000f00 */
[----:B------:R-:W-:Y:S01]  /*0110*/  ULOP3.LUT UR7, UR6, 0x7, URZ, 0xc0, !UPT ;  /* 0x0000000706077892 */ /* 0x000fe2000f8ec0ff */
[----:B------:R-:W-:-:S03]  /*0120*/  UMOV UR4, URZ ;  /* 0x000000ff00047c82 */ /* 0x000fc60008000000 */
[----:B------:R-:W-:-:S03]  /*0130*/  UISETP.NE.AND UP0, UPT, UR7, URZ, UPT ;  /* 0x000000ff0700728c */ /* 0x000fc6000bf05270 */
[----:B------:R-:W-:Y:S08]  /*0140*/  BRA.U !UP1, `(.L_x_3) ;  /* 0x0000000509a07547 */ /* 0x000ff0000b800000 */
[----:B------:R-:W-:Y:S01]  /*0150*/  ULOP3.LUT UR4, UR6, 0x7ffffff8, URZ, 0xc0, !UPT ;  /* 0x7ffffff806047892 */ /* 0x000fe2000f8ec0ff */
[C---:B------:R-:W-:Y:S01]  /*0160*/  IADD3 R19, PT, PT, R0.reuse, UR5, R19 ;  /* 0x0000000500137c10 */ /* 0x040fe2000fffe013 */
[C-C-:B------:R-:W-:Y:S01]  /*0170*/  IMAD R7, R0.reuse, 0x3, R3.reuse ;  /* 0x0000000300077824 */ /* 0x140fe200078e0203 */
[CC--:B------:R-:W-:Y:S01]  /*0180*/  LEA R5, R0.reuse, R3.reuse, 0x1 ;  /* 0x0000000300057211 */ /* 0x0c0fe200078e08ff */
[C-C-:B------:R-:W-:Y:S01]  /*0190*/  IMAD R11, R0.reuse, 0x5, R3.reuse ;  /* 0x00000005000b7824 */ /* 0x140fe200078e0203 */
[CC--:B------:R-:W-:Y:S01]  /*01a0*/  LEA R9, R0.reuse, R3.reuse, 0x2 ;  /* 0x0000000300097211 */ /* 0x0c0fe200078e10ff */
[C-C-:B------:R-:W-:Y:S01]  /*01b0*/  IMAD R13, R0.reuse, 0x6, R3.reuse ;  /* 0x00000006000d7824 */ /* 0x140fe200078e0203 */
[----:B------:R-:W-:Y:S01]  /*01c0*/  MOV R2, RZ ;  /* 0x000000ff00027202 */ /* 0x000fe20000000f00 */
[----:B------:R-:W-:Y:S01]  /*01d0*/  IMAD R15, R0, 0x7, R3 ;  /* 0x00000007000f7824 */ /* 0x000fe200078e0203 */
[----:B------:R-:W-:Y:S01]  /*01e0*/  MOV R25, R3 ;  /* 0x0000000300197202 */ /* 0x000fe20000000f00 */
[----:B------:R-:W-:-:S12]  /*01f0*/  UIADD3 UR6, UPT, UPT, -UR4, URZ, URZ ;  /* 0x000000ff04067290 */ /* 0x000fd8000fffe1ff */
.L_x_4:
[----:B------:R-:W0:Y:S08]  /*0200*/  LDC.64 R16, c[0x0][0x390] ;  /* 0x0000e400ff107b82 */ /* 0x000e300000000a00 */
[----:B------:R-:W1:Y:S01]  /*0210*/  LDC R0, c[0x0][0x380] ;  /* 0x0000e000ff007b82 */ /* 0x000e620000000800 */
[----:B0-----:R-:W-:-:S05]  /*0220*/  IMAD.WIDE R16, R25, 0x4, R16 ;  /* 0x0000000419107825 */ /* 0x001fca00078e0210 */
[----:B------:R-:W2:Y:S01]  /*0230*/  LDG.E R6, desc[UR10][R16.64] ;  /* 0x0000000a10067981 */ /* 0x000ea2000c1e1900 */
[----:B-1----:R-:W-:-:S05]  /*0240*/  IMAD.WIDE R26, R0, 0x4, R16 ;  /* 0x00000004001a7825 */ /* 0x002fca00078e0210 */
[----:B------:R-:W3:Y:S01]  /*0250*/  LDG.E R4, desc[UR10][R26.64] ;  /* 0x0000000a1a047981 */ /* 0x000ee2000c1e1900 */
[----:B------:R-:W-:-:S05]  /*0260*/  IMAD.WIDE R20, R0, 0x4, R26 ;  /* 0x0000000400147825 */ /* 0x000fca00078e021a */
[----:B------:R0:W4:Y:S02]  /*0270*/  LDG.E R10, desc[UR10][R20.64] ;  /* 0x0000000a140a7981 */ /* 0x000124000c1e1900 */
[----:B0-----:R-:W-:-:S05]  /*0280*/  IMAD.WIDE R20, R0, 0x4, R20 ;  /* 0x0000000400147825 */ /* 0x001fca00078e0214 */
[----:B------:R-:W5:Y:S01]  /*0290*/  LDG.E R8, desc[UR10][R20.64] ;  /* 0x0000000a14087981 */ /* 0x000f62000c1e1900 */
[----:B------:R-:W-:-:S04]  /*02a0*/  IMAD.WIDE R16, R0, 0x4, R20 ;  /* 0x0000000400107825 */ /* 0x000fc800078e0214 */
[----:B------:R-:W-:Y:S01]  /*02b0*/  IMAD.WIDE R26, R0, 0x4, R16 ;  /* 0x00000004001a7825 */ /* 0x000fe200078e0210 */
[----:B--2---:R-:W-:-:S13]  /*02c0*/  ISETP.NE.AND P3, PT, R6, -0x1, PT ;  /* 0xffffffff0600780c */ /* 0x004fda0003f65270 */
[----:B------:R-:W0:Y:S08]  /*02d0*/  @P3 LDC.64 R22, c[0x0][0x3a0] ;  /* 0x0000e800ff163b82 */ /* 0x000e300000000a00 */
[----:B------:R-:W1:Y:S01]  /*02e0*/  @P3 LDC.64 R28, c[0x0][0x388] ;  /* 0x0000e200ff1c3b82 */ /* 0x000e620000000a00 */
[----:B0-----:R-:W-:Y:S02]  /*02f0*/  @P3 IMAD.WIDE R22, R6, 0x4, R22 ;  /* 0x0000000406163825 */ /* 0x001fe400078e0216 */
[----:B------:R-:W2:Y:S04]  /*0300*/  LDG.E R6, desc[UR10][R16.64] ;  /* 0x0000000a10067981 */ /* 0x000ea8000c1e1900 */
[----:B------:R-:W2:Y:S01]  /*0310*/  @P3 LDG.E R12, desc[UR10][R22.64] ;  /* 0x0000000a160c3981 */ /* 0x000ea2000c1e1900 */
[----:B-1----:R-:W-:-:S05]  /*0320*/  @P3 IMAD.WIDE R28, R25, 0x4, R28 ;  /* 0x00000004191c3825 */ /* 0x002fca00078e021c */
[----:B------:R-:W2:Y:S04]  /*0330*/  @P3 LDG.E R14, desc[UR10][R28.64] ;  /* 0x0000000a1c0e3981 */ /* 0x000ea8000c1e1900 */
[----:B------:R0:W2:Y:S02]  /*0340*/  LDG.E R23, desc[UR10][R26.64] ;  /* 0x0000000a1a177981 */ /* 0x0000a4000c1e1900 */
[----:B0-----:R-:W-:-:S05]  /*0350*/  IMAD.WIDE R26, R0, 0x4, R26 ;  /* 0x00000004001a7825 */ /* 0x001fca00078e021a */
[----:B------:R-:W2:Y:S01]  /*0360*/  LDG.E R24, desc[UR10][R26.64] ;  /* 0x0000000a1a187981 */ /* 0x000ea2000c1e1900 */
[----:B------:R-:W-:-:S05]  /*0370*/  IMAD.WIDE R16, R0, 0x4, R26 ;  /* 0x0000000400107825 */ /* 0x000fca00078e021a */
[----:B------:R0:W2:Y:S01]  /*0380*/  LDG.E R18, desc[UR10][R16.64] ;  /* 0x0000000a10127981 */ /* 0x0000a2000c1e1900 */
[----:B---3--:R-:W-:Y:S02]  /*0390*/  ISETP.NE.AND P2, PT, R4, -0x1, PT ;  /* 0xffffffff0400780c */ /* 0x008fe40003f45270 */
[----:B----4-:R-:W-:-:S11]  /*03a0*/  ISETP.NE.AND P1, PT, R10, -0x1, PT ;  /* 0xffffffff0a00780c */ /* 0x010fd60003f25270 */
[----:B------:R-:W1:Y:S01]  /*03b0*/  @P2 LDC.64 R20, c[0x0][0x3a0] ;  /* 0x0000e800ff142b82 */ /* 0x000e620000000a00 */
[----:B-----5:R-:W-:-:S07]  /*03c0*/  ISETP.NE.AND P0, PT, R8, -0x1, PT ;  /* 0xffffffff0800780c */ /* 0x020fce0003f05270 */
[----:B0-----:R-:W0:Y:S08]  /*03d0*/  @P2 LDC.64 R16, c[0x0][0x388] ;  /* 0x0000e200ff102b82 */ /* 0x001e300000000a00 */
[----:B------:R-:W3:Y:S01]  /*03e0*/  @P1 LDC.64 R28, c[0x0][0x3a0] ;  /* 0x0000e800ff1c1b82 */ /* 0x000ee20000000a00 */
[----:B-1----:R-:W-:-:S07]  /*03f0*/  @P2 IMAD.WIDE R20, R4, 0x4, R20 ;  /* 0x0000000404142825 */ /* 0x002fce00078e0214 */
[----:B------:R-:W1:Y:S01]  /*0400*/  @P1 LDC.64 R26, c[0x0][0x388] ;  /* 0x0000e200ff1a1b82 */ /* 0x000e620000000a00 */
[----:B------:R4:W5:Y:S07]  /*0410*/  @P2 LDG.E R4, desc[UR10][R20.64] ;  /* 0x0000000a14042981 */ /* 0x00096e000c1e1900 */
[----:B----4-:R-:W4:Y:S01]  /*0420*/  @P0 LDC.64 R20, c[0x0][0x3a0] ;  /* 0x0000e800ff140b82 */ /* 0x010f220000000a00 */
[----:B0-----:R-:W-:-:S04]  /*0430*/  @P2 IMAD.WIDE R16, R19, 0x4, R16 ;  /* 0x0000000413102825 */ /* 0x001fc800078e0210 */
[----:B---3--:R-:W-:Y:S02]  /*0440*/  @P1 IMAD.WIDE R28, R10, 0x4, R28 ;  /* 0x000000040a1c1825 */ /* 0x008fe400078e021c */
[----:B------:R-:W5:Y:S02]  /*0450*/  @P2 LDG.E R17, desc[UR10][R16.64] ;  /* 0x0000000a10112981 */ /* 0x000f64000c1e1900 */
[----:B-1----:R-:W-:Y:S02]  /*0460*/  @P1 IMAD.WIDE R26, R5, 0x4, R26 ;  /* 0x00000004051a1825 */ /* 0x002fe400078e021a */
[----:B------:R-:W3:Y:S02]  /*0470*/  @P1 LDG.E R16, desc[UR10][R28.64] ;  /* 0x0000000a1c101981 */ /* 0x000ee4000c1e1900 */
[----:B----4-:R-:W-:-:S04]  /*0480*/  @P0 IMAD.WIDE R20, R8, 0x4, R20 ;  /* 0x0000000408140825 */ /* 0x010fc800078e0214 */
[----:B--2---:R-:W-:Y:S01]  /*0490*/  @P3 FFMA R2, R14, R12, R2 ;  /* 0x0000000c0e023223 */ /* 0x004fe20000000002 */
[----:B------:R-:W-:Y:S01]  /*04a0*/  ISETP.NE.AND P3, PT, R6, -0x1, PT ;  /* 0xffffffff0600780c */ /* 0x000fe20003f65270 */
[----:B------:R0:W3:Y:S04]  /*04b0*/  @P1 LDG.E R14, desc[UR10][R26.64] ;  /* 0x0000000a1a0e1981 */ /* 0x0000e8000c1e1900 */
[----:B------:R1:W2:Y:S01]  /*04c0*/  @P0 LDG.E R12, desc[UR10][R20.64] ;  /* 0x0000000a140c0981 */ /* 0x0002a2000c1e1900 */
[----:B0-----:R-:W0:Y:S08]  /*04d0*/  @P0 LDC.64 R26, c[0x0][0x388] ;  /* 0x0000e200ff1a0b82 */ /* 0x001e300000000a00 */
[----:B------:R-:W4:Y:S08]  /*04e0*/  @P3 LDC.64 R28, c[0x0][0x3a0] ;  /* 0x0000e800ff1c3b82 */ /* 0x000f300000000a00 */
[----:B-1----:R-:W1:Y:S01]  /*04f0*/  @P3 LDC.64 R20, c[0x0][0x388] ;  /* 0x0000e200ff143b82 */ /* 0x002e620000000a00 */
[----:B------:R-:W-:-:S02]  /*0500*/  ISETP.NE.AND P5, PT, R24, -0x1, PT ;  /* 0xffffffff1800780c */ /* 0x000fc40003fa5270 */
[----:B------:R-:W-:Y:S01]  /*0510*/  ISETP.NE.AND P4, PT, R23, -0x1, PT ;  /* 0xffffffff1700780c */ /* 0x000fe20003f85270 */
[----:B0-----:R-:W-:-:S05]  /*0520*/  @P0 IMAD.WIDE R26, R7, 0x4, R26 ;  /* 0x00000004071a0825 */ /* 0x001fca00078e021a */
[----:B------:R0:W2:Y:S01]  /*0530*/  @P0 LDG.E R10, desc[UR10][R26.64] ;  /* 0x0000000a1a0a0981 */ /* 0x0000a2000c1e1900 */
[----:B----4-:R-:W-:-:S05]  /*0540*/  @P3 IMAD.WIDE R28, R6, 0x4, R28 ;  /* 0x00000004061c3825 */ /* 0x010fca00078e021c */
[----:B------:R1:W4:Y:S01]  /*0550*/  @P3 LDG.E R8, desc[UR10][R28.64] ;  /* 0x0000000a1c083981 */ /* 0x000322000c1e1900 */
[----:B0-----:R-:W0:Y:S01]  /*0560*/  @P4 LDC.64 R26, c[0x0][0x3a0] ;  /* 0x0000e800ff1a4b82 */ /* 0x001e220000000a00 */
[----:B-1----:R-:W-:-:S07]  /*0570*/  @P3 IMAD.WIDE R28, R9, 0x4, R20 ;  /* 0x00000004091c3825 */ /* 0x002fce00078e0214 */
[----:B------:R-:W1:Y:S01]  /*0580*/  @P5 LDC.64 R20, c[0x0][0x3a0] ;  /* 0x0000e800ff145b82 */ /* 0x000e620000000a00 */
[----:B------:R-:W-:Y:S01]  /*0590*/  ISETP.NE.AND P6, PT, R18, -0x1, PT ;  /* 0xffffffff1200780c */ /* 0x000fe20003fc5270 */
[----:B------:R-:W4:Y:S01]  /*05a0*/  @P3 LDG.E R29, desc[UR10][R28.64] ;  /* 0x0000000a1c1d3981 */ /* 0x000f22000c1e1900 */
[----:B0-----:R-:W-:-:S05]  /*05b0*/  @P4 IMAD.WIDE R26, R23, 0x4, R26 ;  /* 0x00000004171a4825 */ /* 0x001fca00078e021a */
[----:B------:R-:W0:Y:S01]  /*05c0*/  @P4 LDC.64 R22, c[0x0][0x388] ;  /* 0x0000e200ff164b82 */ /* 0x000e220000000a00 */
[----:B------:R-:W4:Y:S01]  /*05d0*/  @P4 LDG.E R6, desc[UR10][R26.64] ;  /* 0x0000000a1a064981 */ /* 0x000f22000c1e1900 */
[----:B-1----:R-:W-:-:S05]  /*05e0*/  @P5 IMAD.WIDE R20, R24, 0x4, R20 ;  /* 0x0000000418145825 */ /* 0x002fca00078e0214 */
[----:B------:R1:W4:Y:S02]  /*05f0*/  @P5 LDG.E R24, desc[UR10][R20.64] ;  /* 0x0000000a14185981 */ /* 0x000324000c1e1900 */
[----:B-1----:R-:W1:Y:S01]  /*0600*/  @P6 LDC.64 R20, c[0x0][0x3a0] ;  /* 0x0000e800ff146b82 */ /* 0x002e620000000a00 */
[----:B0-----:R-:W-:-:S06]  /*0610*/  @P4 IMAD.WIDE R26, R11, 0x4, R22 ;  /* 0x000000040b1a4825 */ /* 0x001fcc00078e0216 */
[----:B------:R-:W4:Y:S01]  /*0620*/  @P4 LDG.E R27, desc[UR10][R26.64] ;  /* 0x0000000a1a1b4981 */ /* 0x000f22000c1e1900 */
[----:B------:R-:W0:Y:S01]  /*0630*/  @P5 LDC.64 R22, c[0x0][0x388] ;  /* 0x0000e200ff165b82 */ /* 0x000e220000000a00 */
[----:B-1----:R-:W-:-:S05]  /*0640*/  @P6 IMAD.WIDE R20, R18, 0x4, R20 ;  /* 0x0000000412146825 */ /* 0x002fca00078e0214 */
[----:B------:R1:W4:Y:S02]  /*0650*/  @P6 LDG.E R28, desc[UR10][R20.64] ;  /* 0x0000000a141c6981 */ /* 0x000324000c1e1900 */
[----:B-1----:R-:W1:Y:S01]  /*0660*/  @P6 LDC.64 R20, c[0x0][0x388] ;  /* 0x0000e200ff146b82 */ /* 0x002e620000000a00 */
[----:B0-----:R-:W-:-:S06]  /*0670*/  @P5 IMAD.WIDE R22, R13, 0x4, R22 ;  /* 0x000000040d165825 */ /* 0x001fcc00078e0216 */
[----:B------:R-:W4:Y:S01]  /*0680*/  @P5 LDG.E R23, desc[UR10][R22.64] ;  /* 0x0000000a16175981 */ /* 0x000f22000c1e1900 */
[----:B-1----:R-:W-:-:S05]  /*0690*/  @P6 IMAD.WIDE R20, R15, 0x4, R20 ;  /* 0x000000040f146825 */ /* 0x002fca00078e0214 */
[----:B------:R-:W4:Y:S01]  /*06a0*/  @P6 LDG.E R18, desc[UR10][R20.64] ;  /* 0x0000000a14126981 */ /* 0x000f22000c1e1900 */
[----:B-----5:R-:W-:Y:S01]  /*06b0*/  @P2 FFMA R2, R17, R4, R2 ;  /* 0x0000000411022223 */ /* 0x020fe20000000002 */
[----:B------:R-:W-:-:S04]  /*06c0*/  UIADD3 UR6, UPT, UPT, UR6, 0x8, URZ ;  /* 0x0000000806067890 */ /* 0x000fc8000fffe0ff */
[----:B------:R-:W-:Y:S01]  /*06d0*/  UISETP.NE.AND UP1, UPT, UR6, URZ, UPT ;  /* 0x000000ff0600728c */ /* 0x000fe2000bf25270 */
[C---:B------:R-:W-:Y:S02]  /*06e0*/  LEA R25, R0.reuse, R25, 0x3 ;  /* 0x0000001900197211 */ /* 0x040fe400078e18ff */
[C---:B------:R-:W-:Y:S02]  /*06f0*/  LEA R19, R0.reuse, R19, 0x3 ;  /* 0x0000001300137211 */ /* 0x040fe400078e18ff */
[C---:B------:R-:W-:Y:S02]  /*0700*/  LEA R5, R0.reuse, R5, 0x3 ;  /* 0x0000000500057211 */ /* 0x040fe400078e18ff */
[C---:B------:R-:W-:Y:S02]  /*0710*/  LEA R7, R0.reuse, R7, 0x3 ;  /* 0x0000000700077211 */ /* 0x040fe400078e18ff */
[C---:B------:R-:W-:Y:S02]  /*0720*/  LEA R9, R0.reuse, R9, 0x3 ;  /* 0x0000000900097211 */ /* 0x040fe400078e18ff */
[----:B------:R-:W-:-:S02]  /*0730*/  LEA R11, R0, R11, 0x3 ;  /* 0x0000000b000b7211 */ /* 0x000fc400078e18ff */
[C---:B------:R-:W-:Y:S02]  /*0740*/  LEA R13, R0.reuse, R13, 0x3 ;  /* 0x0000000d000d7211 */ /* 0x040fe400078e18ff */
[----:B------:R-:W-:Y:S01]  /*0750*/  LEA R15, R0, R15, 0x3 ;  /* 0x0000000f000f7211 */ /* 0x000fe200078e18ff */
[----:B---3--:R-:W-:-:S04]  /*0760*/  @P1 FFMA R2, R14, R16, R2 ;  /* 0x000000100e021223 */ /* 0x008fc80000000002 */
[----:B--2---:R-:W-:-:S04]  /*0770*/  @P0 FFMA R2, R10, R12, R2 ;  /* 0x0000000c0a020223 */ /* 0x004fc80000000002 */
[----:B----4-:R-:W-:-:S04]  /*0780*/  @P3 FFMA R2, R29, R8, R2 ;  /* 0x000000081d023223 */ /* 0x010fc80000000002 */
[----:B------:R-:W-:-:S04]  /*0790*/  @P4 FFMA R2, R27, R6, R2 ;  /* 0x000000061b024223 */ /* 0x000fc80000000002 */
[----:B------:R-:W-:-:S04]  /*07a0*/  @P5 FFMA R2, R23, R24, R2 ;  /* 0x0000001817025223 */ /* 0x000fc80000000002 */
[----:B------:R-:W-:Y:S01]  /*07b0*/  @P6 FFMA R2, R18, R28, R2 ;  /* 0x0000001c12026223 */ /* 0x000fe20000000002 */
[----:B------:R-:W-:Y:S06]  /*07c0*/  BRA.U UP1, `(.L_x_4) ;  /* 0xfffffff9018c7547 */ /* 0x000fec000b83ffff */
.L_x_3:
[----:B------:R-:W-:Y:S05]  /*07d0*/  BRA.U !UP0, `(.L_x_2) ;  /* 0x0000000508747547 */ /* 0x000fea000b800000 */
[----:B------:R-:W0:Y:S01]  /*07e0*/  LDCU UR6, c[0x0][0x398] ;  /* 0x00007300ff0677ac */ /* 0x000e220008000800 */
[----:B------:R-:W-:Y:S02]  /*07f0*/  UISETP.GE.U32.AND UP0, UPT, UR7, 0x4, UPT ;  /* 0x000000040700788c */ /* 0x000fe4000bf06070 */
[----:B0-----:R-:W-:-:S04]  /*0800*/  ULOP3.LUT UR8, UR6, 0x3, URZ, 0xc0, !UPT ;  /* 0x0000000306087892 */ /* 0x001fc8000f8ec0ff */
[----:B------:R-:W-:-:S03]  /*0810*/  UISETP.NE.AND UP1, UPT, UR8, URZ, UPT ;  /* 0x000000ff0800728c */ /* 0x000fc6000bf25270 */
[----:B------:R-:W-:Y:S08]  /*0820*/  BRA.U !UP0, `(.L_x_5) ;  /* 0x0000000108b87547 */ /* 0x000ff0000b800000 */
[----:B------:R-:W0:Y:S01]  /*0830*/  LDC.64 R4, c[0x0][0x390] ;  /* 0x0000e400ff047b82 */ /* 0x000e220000000a00 */
[----:B------:R-:W-:-:S04]  /*0840*/  IMAD R27, R0, UR4, R3 ;  /* 0x00000004001b7c24 */ /* 0x000fc8000f8e0203 */
[----:B0-----:R-:W-:-:S05]  /*0850*/  IMAD.WIDE R4, R27, 0x4, R4 ;  /* 0x000000041b047825 */ /* 0x001fca00078e0204 */
[----:B------:R-:W2:Y:S01]  /*0860*/  LDG.E R29, desc[UR10][R4.64] ;  /* 0x0000000a041d7981 */ /* 0x000ea2000c1e1900 */
[----:B------:R-:W-:-:S05]  /*0870*/  IMAD.WIDE R6, R0, 0x4, R4 ;  /* 0x0000000400067825 */ /* 0x000fca00078e0204 */
[----:B------:R-:W3:Y:S01]  /*0880*/  LDG.E R25, desc[UR10][R6.64] ;  /* 0x0000000a06197981 */ /* 0x000ee2000c1e1900 */
[----:B------:R-:W-:-:S05]  /*0890*/  IMAD.WIDE R8, R0, 0x4, R6 ;  /* 0x0000000400087825 */ /* 0x000fca00078e0206 */
[----:B------:R-:W4:Y:S01]  /*08a0*/  LDG.E R21, desc[UR10][R8.64] ;  /* 0x0000000a08157981 */ /* 0x000f22000c1e1900 */
[----:B------:R-:W-:-:S05]  /*08b0*/  IMAD.WIDE R12, R0, 0x4, R8 ;  /* 0x00000004000c7825 */ /* 0x000fca00078e0208 */
[----:B------:R-:W5:Y:S01]  /*08c0*/  LDG.E R19, desc[UR10][R12.64] ;  /* 0x0000000a0c137981 */ /* 0x000f62000c1e1900 */
[----:B--2---:R-:W-:Y:S02]  /*08d0*/  ISETP.NE.AND P0, PT, R29, -0x1, PT ;  /* 0xffffffff1d00780c */ /* 0x004fe40003f05270 */
[----:B---3--:R-:W-:Y:S02]  /*08e0*/  ISETP.NE.AND P1, PT, R25, -0x1, PT ;  /* 0xffffffff1900780c */ /* 0x008fe40003f25270 */
[----:B----4-:R-:W-:-:S09]  /*08f0*/  ISETP.NE.AND P2, PT, R21, -0x1, PT ;  /* 0xffffffff1500780c */ /* 0x010fd20003f45270 */
[----:B------:R-:W0:Y:S01]  /*0900*/  @P0 LDC.64 R16, c[0x0][0x388] ;  /* 0x0000e200ff100b82 */ /* 0x000e220000000a00 */
[----:B-----5:R-:W-:-:S07]  /*0910*/  ISETP.NE.AND P3, PT, R19, -0x1, PT ;  /* 0xffffffff1300780c */ /* 0x020fce0003f65270 */
[----:B------:R-:W1:Y:S08]  /*0920*/  @P0 LDC.64 R22, c[0x0][0x3a0] ;  /* 0x0000e800ff160b82 */ /* 0x000e700000000a00 */
[----:B------:R-:W2:Y:S08]  /*0930*/  @P1 LDC.64 R4, c[0x0][0x3a0] ;  /* 0x0000e800ff041b82 */ /* 0x000eb00000000a00 */
[----:B------:R-:W3:Y:S08]  /*0940*/  @P1 LDC.64 R6, c[0x0][0x388] ;  /* 0x0000e200ff061b82 */ /* 0x000ef00000000a00 */
[----:B------:R-:W4:Y:S08]  /*0950*/  @P2 LDC.64 R8, c[0x0][0x3a0] ;  /* 0x0000e800ff082b82 */ /* 0x000f300000000a00 */
[----:B------:R-:W5:Y:S08]  /*0960*/  @P2 LDC.64 R10, c[0x0][0x388] ;  /* 0x0000e200ff0a2b82 */ /* 0x000f700000000a00 */
[----:B------:R-:W5:Y:S08]  /*0970*/  @P3 LDC.64 R12, c[0x0][0x3a0] ;  /* 0x0000e800ff0c3b82 */ /* 0x000f700000000a00 */
[----:B------:R-:W5:Y:S01]  /*0980*/  @P3 LDC.64 R14, c[0x0][0x388] ;  /* 0x0000e200ff0e3b82 */ /* 0x000f620000000a00 */
[C---:B0-----:R-:W-:Y:S01]  /*0990*/  @P0 IMAD.WIDE R16, R27.reuse, 0x4, R16 ;  /* 0x000000041b100825 */ /* 0x041fe200078e0210 */
[----:B------:R-:W-:-:S03]  /*09a0*/  IADD3 R27, PT, PT, R27, R0, RZ ;  /* 0x000000001b1b7210 */ /* 0x000fc60007ffe0ff */
[----:B-1----:R-:W-:Y:S02]  /*09b0*/  @P0 IMAD.WIDE R22, R29, 0x4, R22 ;  /* 0x000000041d160825 */ /* 0x002fe400078e0216 */
[----:B------:R-:W5:Y:S02]  /*09c0*/  @P0 LDG.E R17, desc[UR10][R16.64] ;  /* 0x0000000a10110981 */ /* 0x000f64000c1e1900 */
[----:B--2---:R-:W-:Y:S01]  /*09d0*/  @P1 IMAD.WIDE R4, R25, 0x4, R4 ;  /* 0x0000000419041825 */ /* 0x004fe200078e0204 */
[CC--:B------:R-:W-:Y:S01]  /*09e0*/  IADD3 R25, PT, PT, R27.reuse, R0.reuse, RZ ;  /* 0x000000001b197210 */ /* 0x0c0fe20007ffe0ff */
[----:B------:R-:W2:Y:S02]  /*09f0*/  @P0 LDG.E R23, desc[UR10][R22.64] ;  /* 0x0000000a16170981 */ /* 0x000ea4000c1e1900 */
[----:B---3--:R-:W-:Y:S02]  /*0a00*/  @P1 IMAD.WIDE R6, R27, 0x4, R6 ;  /* 0x000000041b061825 */ /* 0x008fe400078e0206 */
[----:B------:R-:W3:Y:S02]  /*0a10*/  @P1 LDG.E R5, desc[UR10][R4.64] ;  /* 0x0000000a04051981 */ /* 0x000ee4000c1e1900 */
[----:B----4-:R-:W-:Y:S01]  /*0a20*/  @P2 IMAD.WIDE R8, R21, 0x4, R8 ;  /* 0x0000000415082825 */ /* 0x010fe200078e0208 */
[C---:B------:R-:W-:Y:S01]  /*0a30*/  @P3 IADD3 R21, PT, PT, R25.reuse, R0, RZ ;  /* 0x0000000019153210 */ /* 0x040fe20007ffe0ff */
[----:B------:R-:W3:Y:S02]  /*0a40*/  @P1 LDG.E R7, desc[UR10][R6.64] ;  /* 0x0000000a06071981 */ /* 0x000ee4000c1e1900 */
[----:B-----5:R-:W-:-:S02]  /*0a50*/  @P2 IMAD.WIDE R10, R25, 0x4, R10 ;  /* 0x00000004190a2825 */ /* 0x020fc400078e020a */
[----:B------:R-:W4:Y:S02]  /*0a60*/  @P2 LDG.E R8, desc[UR10][R8.64] ;  /* 0x0000000a08082981 */ /* 0x000f24000c1e1900 */
[----:B------:R-:W-:Y:S02]  /*0a70*/  @P3 IMAD.WIDE R12, R19, 0x4, R12 ;  /* 0x00000004130c3825 */ /* 0x000fe400078e020c */
[----:B------:R-:W4:Y:S02]  /*0a80*/  @P2 LDG.E R11, desc[UR10][R10.64] ;  /* 0x0000000a0a0b2981 */ /* 0x000f24000c1e1900 */
[----:B------:R-:W-:Y:S02]  /*0a90*/  @P3 IMAD.WIDE R14, R21, 0x4, R14 ;  /* 0x00000004150e3825 */ /* 0x000fe400078e020e */
[----:B------:R-:W5:Y:S04]  /*0aa0*/  @P3 LDG.E R12, desc[UR10][R12.64] ;  /* 0x0000000a0c0c3981 */ /* 0x000f68000c1e1900 */
[----:B------:R-:W5:Y:S01]  /*0ab0*/  @P3 LDG.E R15, desc[UR10][R14.64] ;  /* 0x0000000a0e0f3981 */ /* 0x000f62000c1e1900 */
[----:B------:R-:W-:Y:S01]  /*0ac0*/  UIADD3 UR4, UPT, UPT, UR4, 0x4, URZ ;  /* 0x0000000404047890 */ /* 0x000fe2000fffe0ff */
[----:B--2---:R-:W-:-:S04]  /*0ad0*/  @P0 FFMA R2, R17, R23, R2 ;  /* 0x0000001711020223 */ /* 0x004fc80000000002 */
[----:B---3--:R-:W-:-:S04]  /*0ae0*/  @P1 FFMA R2, R7, R5, R2 ;  /* 0x0000000507021223 */ /* 0x008fc80000000002 */
[----:B----4-:R-:W-:-:S04]  /*0af0*/  @P2 FFMA R2, R11, R8, R2 ;  /* 0x000000080b022223 */ /* 0x010fc80000000002 */
[----:B-----5:R-:W-:-:S07]  /*0b00*/  @P3 FFMA R2, R15, R12, R2 ;  /* 0x0000000c0f023223 */ /* 0x020fce0000000002 */
.L_x_5:
[----:B------:R-:W-:Y:S05]  /*0b10*/  BRA.U !UP1, `(.L_x_2) ;  /* 0x0000000109a47547 */ /* 0x000fea000b800000 */
[----:B------:R-:W-:Y:S02]  /*0b20*/  UISETP.NE.AND UP0, UPT, UR8, 0x1, UPT ;  /* 0x000000010800788c */ /* 0x000fe4000bf05270 */
[----:B------:R-:W-:-:S04]  /*0b30*/  ULOP3.LUT UR6, UR6, 0x1, URZ, 0xc0, !UPT ;  /* 0x0000000106067892 */ /* 0x000fc8000f8ec0ff */
[----:B------:R-:W-:-:S03]  /*0b40*/  UISETP.NE.U32.AND UP1, UPT, UR6, 0x1, UPT ;  /* 0x000000010600788c */ /* 0x000fc6000bf25070 */
[----:B------:R-:W-:Y:S08]  /*0b50*/  BRA.U !UP0, `(.L_x_6) ;  /* 0x0000000108607547 */ /* 0x000ff0000b800000 */
[----:B------:R-:W0:Y:S01]  /*0b60*/  LDC.64 R6, c[0x0][0x390] ;  /* 0x0000e400ff067b82 */ /* 0x000e220000000a00 */
[----:B------:R-:W-:-:S04]  /*0b70*/  IMAD R19, R0, UR4, R3 ;  /* 0x0000000400137c24 */ /* 0x000fc8000f8e0203 */
[----:B0-----:R-:W-:-:S05]  /*0b80*/  IMAD.WIDE R6, R19, 0x4, R6 ;  /* 0x0000000413067825 */ /* 0x001fca00078e0206 */
[----:B------:R-:W2:Y:S01]  /*0b90*/  LDG.E R17, desc[UR10][R6.64] ;  /* 0x0000000a06117981 */ /* 0x000ea2000c1e1900 */
[----:B------:R-:W-:-:S06]  /*0ba0*/  IMAD.WIDE R10, R0, 0x4, R6 ;  /* 0x00000004000a7825 */ /* 0x000fcc00078e0206 */
[----:B------:R-:W3:Y:S01]  /*0bb0*/  LDG.E R11, desc[UR10][R10.64] ;  /* 0x0000000a0a0b7981 */ /* 0x000ee2000c1e1900 */
[----:B--2---:R-:W-:Y:S02]  /*0bc0*/  ISETP.NE.AND P0, PT, R17, -0x1, PT ;  /* 0xffffffff1100780c */ /* 0x004fe40003f05270 */
[----:B---3--:R-:W-:-:S11]  /*0bd0*/  ISETP.NE.AND P1, PT, R11, -0x1, PT ;  /* 0xffffffff0b00780c */ /* 0x008fd60003f25270 */
[----:B------:R-:W0:Y:S08]  /*0be0*/  @P0 LDC.64 R8, c[0x0][0x3a0] ;  /* 0x0000e800ff080b82 */ /* 0x000e300000000a00 */
[----:B------:R-:W1:Y:S08]  /*0bf0*/  @P0 LDC.64 R12, c[0x0][0x388] ;  /* 0x0000e200ff0c0b82 */ /* 0x000e700000000a00 */
[----:B------:R-:W2:Y:S08]  /*0c00*/  @P1 LDC.64 R14, c[0x0][0x3a0] ;  /* 0x0000e800ff0e1b82 */ /* 0x000eb00000000a00 */
[----:B------:R-:W3:Y:S01]  /*0c10*/  @P1 LDC.64 R4, c[0x0][0x388] ;  /* 0x0000e200ff041b82 */ /* 0x000ee20000000a00 */
[----:B0-----:R-:W-:Y:S01]  /*0c20*/  @P0 IMAD.WIDE R8, R17, 0x4, R8 ;  /* 0x0000000411080825 */ /* 0x001fe200078e0208 */
[----:B------:R-:W-:-:S05]  /*0c30*/  @P1 IADD3 R17, PT, PT, R19, R0, RZ ;  /* 0x0000000013111210 */ /* 0x000fca0007ffe0ff */
[----:B------:R-:W4:Y:S01]  /*0c40*/  @P0 LDG.E R8, desc[UR10][R8.64] ;  /* 0x0000000a08080981 */ /* 0x000f22000c1e1900 */
[----:B-1----:R-:W-:-:S06]  /*0c50*/  @P0 IMAD.WIDE R6, R19, 0x4, R12 ;  /* 0x0000000413060825 */ /* 0x002fcc00078e020c */
[----:B------:R-:W4:Y:S01]  /*0c60*/  @P0 LDG.E R7, desc[UR10][R6.64] ;  /* 0x0000000a06070981 */ /* 0x000f22000c1e1900 */
[----:B--2---:R-:W-:-:S06]  /*0c70*/  @P1 IMAD.WIDE R10, R11, 0x4, R14 ;  /* 0x000000040b0a1825 */ /* 0x004fcc00078e020e */
[----:B------:R-:W2:Y:S01]  /*0c80*/  @P1 LDG.E R10, desc[UR10][R10.64] ;  /* 0x0000000a0a0a1981 */ /* 0x000ea2000c1e1900 */
[----:B---3--:R-:W-:-:S06]  /*0c90*/  @P1 IMAD.WIDE R4, R17, 0x4, R4 ;  /* 0x0000000411041825 */ /* 0x008fcc00078e0204 */
[----:B------:R-:W2:Y:S01]  /*0ca0*/  @P1 LDG.E R5, desc[UR10][R4.64] ;  /* 0x0000000a04051981 */ /* 0x000ea2000c1e1900 */
[----:B------:R-:W-:Y:S01]  /*0cb0*/  UIADD3 UR4, UPT, UPT, UR4, 0x2, URZ ;  /* 0x0000000204047890 */ /* 0x000fe2000fffe0ff */
[----:B----4-:R-:W-:-:S04]  /*0cc0*/  @P0 FFMA R2, R7, R8, R2 ;  /* 0x0000000807020223 */ /* 0x010fc80000000002 */
[----:B--2---:R-:W-:-:S07]  /*0cd0*/  @P1 FFMA R2, R5, R10, R2 ;  /* 0x0000000a05021223 */ /* 0x004fce0000000002 */
.L_x_6:
[----:B------:R-:W-:Y:S05]  /*0ce0*/  BRA.U UP1, `(.L_x_2) ;  /* 0x0000000101307547 */ /* 0x000fea000b800000 */
[----:B------:R-:W0:Y:S01]  /*0cf0*/  LDC.64 R4, c[0x0][0x390] ;  /* 0x0000e400ff047b82 */ /* 0x000e220000000a00 */
[----:B------:R-:W-:-:S04]  /*0d00*/  IMAD R11, R0, UR4, R3 ;  /* 0x00000004000b7c24 */ /* 0x000fc8000f8e0203 */
[----:B0-----:R-:W-:-:S06]  /*0d10*/  IMAD.WIDE R4, R11, 0x4, R4 ;  /* 0x000000040b047825 */ /* 0x001fcc00078e0204 */
[----:B------:R-:W2:Y:S02]  /*0d20*/  LDG.E R5, desc[UR10][R4.64] ;  /* 0x0000000a04057981 */ /* 0x000ea4000c1e1900 */
[----:B--2---:R-:W-:-:S13]  /*0d30*/  ISETP.NE.AND P0, PT, R5, -0x1, PT ;  /* 0xffffffff0500780c */ /* 0x004fda0003f05270 */
[----:B------:R-:W0:Y:S08]  /*0d40*/  @P0 LDC.64 R6, c[0x0][0x388] ;  /* 0x0000e200ff060b82 */ /* 0x000e300000000a00 */
[----:B------:R-:W1:Y:S01]  /*0d50*/  @P0 LDC.64 R8, c[0x0][0x3a0] ;  /* 0x0000e800ff080b82 */ /* 0x000e620000000a00 */
[----:B0-----:R-:W-:-:S06]  /*0d60*/  @P0 IMAD.WIDE R6, R11, 0x4, R6 ;  /* 0x000000040b060825 */ /* 0x001fcc00078e0206 */
[----:B------:R-:W2:Y:S01]  /*0d70*/  @P0 LDG.E R7, desc[UR10][R6.64] ;  /* 0x0000000a06070981 */ /* 0x000ea2000c1e1900 */
[----:B-1----:R-:W-:-:S06]  /*0d80*/  @P0 IMAD.WIDE R8, R5, 0x4, R8 ;  /* 0x0000000405080825 */ /* 0x002fcc00078e0208 */
[----:B------:R-:W2:Y:S02]  /*0d90*/  @P0 LDG.E R8, desc[UR10][R8.64] ;  /* 0x0000000a08080981 */ /* 0x000ea4000c1e1900 */
[----:B--2---:R-:W-:-:S07]  /*0da0*/  @P0 FFMA R2, R7, R8, R2 ;  /* 0x0000000807020223 */ /* 0x004fce0000000002 */
.L_x_2:
[----:B------:R-:W0:Y:S02]  /*0db0*/  LDC.64 R4, c[0x0][0x3a8] ;  /* 0x0000ea00ff047b82 */ /* 0x000e240000000a00 */
[----:B0-----:R-:W-:-:S05]  /*0dc0*/  IMAD.WIDE R4, R3, 0x4, R4 ;  /* 0x0000000403047825 */ /* 0x001fca00078e0204 */
[----:B------:R-:W2:Y:S02]  /*0dd0*/  LDG.E R3, desc[UR10][R4.64] ;  /* 0x0000000a04037981 */ /* 0x000ea4000c1e1900 */
[----:B--2---:R-:W-:-:S05]  /*0de0*/  FADD R3, R3, R2 ;  /* 0x0000000203037221 */ /* 0x004fca0000000000 */
[----:B------:R-:W-:Y:S01]  /*0df0*/  STG.E desc[UR10][R4.64], R3 ;  /* 0x0000000304007986 */ /* 0x000fe2000c10190a */
[----:B------:R-:W-:Y:S05]  /*0e00*/  EXIT ;  /* 0x000000000000794d */ /* 0x000fea0003800000 */
.L_x_7:
        /* <DEDUP_REMOVED lines=15> */
.L_x_33:


//--------------------- .text._Z8SpMV_CSRiPfPiS0_S_S_ --------------------------
	.section	.text._Z8SpMV_CSRiPfPiS0_S_S_,"ax",@progbits
	.align	128
        .global         _Z8SpMV_CSRiPfPiS0_S_S_
        .type           _Z8SpMV_CSRiPfPiS0_S_S_,@function
        .size           _Z8SpMV_CSRiPfPiS0_S_S_,(.L_x_34 - _Z8SpMV_CSRiPfPiS0_S_S_)
        .other          _Z8SpMV_CSRiPfPiS0_S_S_,@"STO_CUDA_ENTRY STV_DEFAULT"
_Z8SpMV_CSRiPfPiS0_S_S_:
.text._Z8SpMV_CSRiPfPiS0_S_S_:
[----:B------:R-:W-:Y:S01]  /*0000*/  LDC R1, c[0x0][0x37c] ;  /* 0x0000df00ff017b82 */ /* 0x000fe20000000800 */
[----:B------:R-:W0:Y:S07]  /*0010*/  S2R R3, SR_TID.X ;  /* 0x0000000000037919 */ /* 0x000e2e0000002100 */
[----:B------:R-:W0:Y:S01]  /*0020*/  S2UR UR4, SR_CTAID.X ;  /* 0x00000000000479c3 */ /* 0x000e220000002500 */
[----:B------:R-:W1:Y:S07]  /*0030*/  LDCU UR5, c[0x0][0x380] ;  /* 0x00007000ff0577ac */ /* 0x000e6e0008000800 */
[----:B------:R-:W0:Y:S02]  /*0040*/  LDC R0, c[0x0][0x360] ;  /* 0x0000d800ff007b82 */ /* 0x000e240000000800 */
[----:B0-----:R-:W-:-:S05]  /*0050*/  IMAD R0, R0, UR4, R3 ;  /* 0x0000000400007c24 */ /* 0x001fca000f8e0203 */
[----:B-1----:R-:W-:-:S13]  /*0060*/  ISETP.GE.AND P0, PT, R0, UR5, PT ;  /* 0x0000000500007c0c */ /* 0x002fda000bf06270 */
[----:B------:R-:W-:Y:S05]  /*0070*/  @P0 EXIT ;  /* 0x000000000000094d */ /* 0x000fea0003800000 */
[----:B------:R-:W0:Y:S01]  /*0080*/  LDC.64 R2, c[0x0][0x398] ;  /* 0x0000e600ff027b82 */ /* 0x000e220000000a00 */
[----:B------:R-:W1:Y:S01]  /*0090*/  LDCU.64 UR4, c[0x0][0x358] ;  /* 0x00006b00ff0477ac */ /* 0x000e620008000a00 */
[----:B0-----:R-:W-:-:S05]  /*00a0*/  IMAD.WIDE R2, R0, 0x4, R2 ;  /* 0x0000000400027825 */ /* 0x001fca00078e0202 */
[----:B-1----:R-:W2:Y:S04]  /*00b0*/  LDG.E R4, desc[UR4][R2.64] ;  /* 0x0000000402047981 */ /* 0x002ea8000c1e1900 */
[----:B------:R-:W2:Y:S01]  /*00c0*/  LDG.E R8, desc[UR4][R2.64+0x4] ;  /* 0x0000040402087981 */ /* 0x000ea2000c1e1900 */
[----:B------:R-:W-:Y:S01]  /*00d0*/  BSSY.RECONVERGENT B0, `(.L_x_8) ;  /* 0x00000d4000007945 */ /* 0x000fe20003800200 */
[----:B------:R-:W-:Y:S01]  /*00e0*/  HFMA2 R6, -RZ, RZ, 0, 0 ;  /* 0x00000000ff067431 */ /* 0x000fe200000001ff */
[----:B--2---:R-:W-:-:S13]  /*00f0*/  ISETP.GE.AND P0, PT, R4, R8, PT ;  /* 0x000000080400720c */ /* 0x004fda0003f06270 */
[----:B------:R-:W-:Y:S05]  /*0100*/  @P0 BRA `(.L_x_9) ;  /* 0x0000000c00400947 */ /* 0x000fea0003800000 */
[----:B------:R-:W-:Y:S01]  /*0110*/  MOV R3, R4 ;  /* 0x0000000400037202 */ /* 0x000fe20000000f00 */
[----:B------:R-:W-:Y:S01]  /*0120*/  BSSY.RECONVERGENT B1, `(.L_x_10) ;  /* 0x0000068000017945 */ /* 0x000fe20003800200 */
[----:B------:R-:W-:Y:S02]  /*0130*/  MOV R6, RZ ;  /* 0x000000ff00067202 */ /* 0x000fe40000000f00 */
[CC--:B------:R-:W-:Y:S02]  /*0140*/  IADD3 R4, PT, PT, R8.reuse, -R3.reuse, RZ ;  /* 0x8000000308047210 */ /* 0x0c0fe40007ffe0ff */
[----:B------:R-:W-:Y:S02]  /*0150*/  IADD3 R8, PT, PT, -R8, R3, RZ ;  /* 0x0000000308087210 */ /* 0x000fe40007ffe1ff */
[----:B------:R-:W-:Y:S02]  /*0160*/  LOP3.LUT R5, R4, 0xf, RZ, 0xc0, !PT ;  /* 0x0000000f04057812 */ /* 0x000fe400078ec0ff */
[----:B------:R-:W-:-:S02]  /*0170*/  ISETP.GT.U32.AND P1, PT, R8, -0x10, PT ;  /* 0xfffffff00800780c */ /* 0x000fc40003f24070 */
[----:B------:R-:W-:-:S11]  /*0180*/  ISETP.NE.AND P0, PT, R5, RZ, PT ;  /* 0x000000ff0500720c */ /* 0x000fd60003f05270 */
[----:B------:R-:W-:Y:S05]  /*0190*/  @P1 BRA `(.L_x_11) ;  /* 0x0000000400801947 */ /* 0x000fea0003800000 */
[----:B------:R-:W0:Y:S01]  /*01a0*/  LDC.64 R12, c[0x0][0x388] ;  /* 0x0000e200ff0c7b82 */ /* 0x000e220000000a00 */
[----:B------:R-:W-:Y:S02]  /*01b0*/  LOP3.LUT R2, R4, 0xfffffff0, RZ, 0xc0, !PT ;  /* 0xfffffff004027812 */ /* 0x000fe400078ec0ff */
[----:B------:R-:W-:Y:S02]  /*01c0*/  MOV R6, RZ ;  /* 0x000000ff00067202 */ /* 0x000fe40000000f00 */
[----:B------:R-:W-:-:S03]  /*01d0*/  IADD3 R2, PT, PT, -R2, RZ, RZ ;  /* 0x000000ff02027210 */ /* 0x000fc60007ffe1ff */
[----:B------:R-:W1:Y:S01]  /*01e0*/  LDC.64 R14, c[0x0][0x390] ;  /* 0x0000e400ff0e7b82 */ /* 0x000e620000000a00 */
[----:B0-----:R-:W-:-:S04]  /*01f0*/  IADD3 R12, P1, PT, R12, 0x20, RZ ;  /* 0x000000200c0c7810 */ /* 0x001fc80007f3e0ff */
[----:B------:R-:W-:Y:S02]  /*0200*/  IADD3.X R13, PT, PT, RZ, R13, RZ, P1, !PT ;  /* 0x0000000dff0d7210 */ /* 0x000fe40000ffe4ff */
[----:B-1----:R-:W-:-:S04]  /*0210*/  IADD3 R14, P2, PT, R14, 0x20, RZ ;  /* 0x000000200e0e7810 */ /* 0x002fc80007f5e0ff */
[----:B------:R-:W-:-:S09]  /*0220*/  IADD3.X R15, PT, PT, RZ, R15, RZ, P2, !PT ;  /* 0x0000000fff0f7210 */ /* 0x000fd200017fe4ff */
.L_x_12:
[C---:B------:R-:W-:Y:S01]  /*0230*/  IMAD.WIDE R20, R3.reuse, 0x4, R14 ;  /* 0x0000000403147825 */ /* 0x040fe200078e020e */
[----:B------:R-:W0:Y:S04]  /*0240*/  LDC.64 R16, c[0x0][0x3a0] ;  /* 0x0000e800ff107b82 */ /* 0x000e280000000a00 */
[----:B------:R-:W0:Y:S04]  /*0250*/  LDG.E R11, desc[UR4][R20.64+-0x20] ;  /* 0xffffe004140b7981 */ /* 0x000e28000c1e1900 */
[----:B------:R-:W2:Y:S04]  /*0260*/  LDG.E R23, desc[UR4][R20.64+-0x1c] ;  /* 0xffffe40414177981 */ /* 0x000ea8000c1e1900 */
[----:B------:R-:W3:Y:S01]  /*0270*/  LDG.E R9, desc[UR4][R20.64+-0x18] ;  /* 0xffffe80414097981 */ /* 0x000ee2000c1e1900 */
[----:B------:R-:W-:-:S03]  /*0280*/  IMAD.WIDE R26, R3, 0x4, R12 ;  /* 0x00000004031a7825 */ /* 0x000fc600078e020c */
[----:B------:R-:W4:Y:S04]  /*0290*/  LDG.E R25, desc[UR4][R20.64+-0x14] ;  /* 0xffffec0414197981 */ /* 0x000f28000c1e1900 */
[----:B------:R-:W5:Y:S04]  /*02a0*/  LDG.E R19, desc[UR4][R26.64+-0x20] ;  /* 0xffffe0041a137981 */ /* 0x000f68000c1e1900 */
[----:B------:R-:W5:Y:S04]  /*02b0*/  LDG.E R18, desc[UR4][R26.64+-0x1c] ;  /* 0xffffe4041a127981 */ /* 0x000f68000c1e1900 */
[----:B------:R-:W5:Y:S01]  /*02c0*/  LDG.E R29, desc[UR4][R20.64+-0x10] ;  /* 0xfffff004141d7981 */ /* 0x000f62000c1e1900 */
[----:B0-----:R-:W-:-:S06]  /*02d0*/  IMAD.WIDE R10, R11, 0x4, R16 ;  /* 0x000000040b0a7825 */ /* 0x001fcc00078e0210 */
[----:B------:R-:W5:Y:S01]  /*02e0*/  LDG.E R10, desc[UR4][R10.64] ;  /* 0x000000040a0a7981 */ /* 0x000f62000c1e1900 */
[----:B--2---:R-:W-:-:S05]  /*02f0*/  IMAD.WIDE R22, R23, 0x4, R16 ;  /* 0x0000000417167825 */ /* 0x004fca00078e0210 */
[----:B------:R-:W2:Y:S01]  /*0300*/  LDG.E R7, desc[UR4][R22.64] ;  /* 0x0000000416077981 */ /* 0x000ea2000c1e1900 */
[----:B---3--:R-:W-:-:S03]  /*0310*/  IMAD.WIDE R8, R9, 0x4, R16 ;  /* 0x0000000409087825 */ /* 0x008fc600078e0210 */
[----:B------:R-:W3:Y:S01]  /*0320*/  LDG.E R11, desc[UR4][R26.64+-0x18] ;  /* 0xffffe8041a0b7981 */ /* 0x000ee2000c1e1900 */
[----:B----4-:R-:W-:-:S03]  /*0330*/  IMAD.WIDE R24, R25, 0x4, R16 ;  /* 0x0000000419187825 */ /* 0x010fc600078e0210 */
[----:B------:R-:W3:Y:S04]  /*0340*/  LDG.E R8, desc[UR4][R8.64] ;  /* 0x0000000408087981 */ /* 0x000ee8000c1e1900 */
[----:B------:R-:W4:Y:S04]  /*0350*/  LDG.E R23, desc[UR4][R20.64+-0xc] ;  /* 0xfffff40414177981 */ /* 0x000f28000c1e1900 */
[----:B------:R-:W4:Y:S01]  /*0360*/  LDG.E R9, desc[UR4][R20.64+-0x8] ;  /* 0xfffff80414097981 */ /* 0x000f22000c1e1900 */
[----:B-----5:R-:W-:-:S03]  /*0370*/  FFMA R28, R19, R10, R6 ;  /* 0x0000000a131c7223 */ /* 0x020fc60000000006 */
[----:B------:R-:W5:Y:S04]  /*0380*/  LDG.E R6, desc[UR4][R24.64] ;  /* 0x0000000418067981 */ /* 0x000f68000c1e1900 */
[----:B------:R-:W5:Y:S01]  /*0390*/  LDG.E R19, desc[UR4][R26.64+-0x14] ;  /* 0xffffec041a137981 */ /* 0x000f62000c1e1900 */
[----:B--2---:R-:W-:Y:S01]  /*03a0*/  FFMA R22, R18, R7, R28 ;  /* 0x0000000712167223 */ /* 0x004fe2000000001c */
[----:B------:R-:W-:Y:S02]  /*03b0*/  IMAD.WIDE R28, R29, 0x4, R16 ;  /* 0x000000041d1c7825 */ /* 0x000fe400078e0210 */
[----:B------:R-:W2:Y:S04]  /*03c0*/  LDG.E R10, desc[UR4][R20.64+-0x4] ;  /* 0xfffffc04140a7981 */ /* 0x000ea8000c1e1900 */
[----:B------:R-:W2:Y:S04]  /*03d0*/  LDG.E R29, desc[UR4][R28.64] ;  /* 0x000000041c1d7981 */ /* 0x000ea8000c1e1900 */
[----:B------:R-:W2:Y:S04]  /*03e0*/  LDG.E R18, desc[UR4][R26.64+-0x10] ;  /* 0xfffff0041a127981 */ /* 0x000ea8000c1e1900 */
[----:B------:R-:W2:Y:S01]  /*03f0*/  LDG.E R7, desc[UR4][R20.64] ;  /* 0x0000000414077981 */ /* 0x000ea2000c1e1900 */
[----:B---3--:R-:W-:Y:S01]  /*0400*/  FFMA R8, R11, R8, R22 ;  /* 0x000000080b087223 */ /* 0x008fe20000000016 */
[----:B----4-:R-:W-:-:S02]  /*0410*/  IMAD.WIDE R22, R23, 0x4, R16 ;  /* 0x0000000417167825 */ /* 0x010fc400078e0210 */
[----:B------:R-:W3:Y:S04]  /*0420*/  LDG.E R11, desc[UR4][R20.64+0x4] ;  /* 0x00000404140b7981 */ /* 0x000ee8000c1e1900 */
[----:B------:R-:W4:Y:S04]  /*0430*/  LDG.E R23, desc[UR4][R22.64] ;  /* 0x0000000416177981 */ /* 0x000f28000c1e1900 */
[----:B------:R-:W4:Y:S04]  /*0440*/  LDG.E R25, desc[UR4][R26.64+-0xc] ;  /* 0xfffff4041a197981 */ /* 0x000f28000c1e1900 */
[----:B------:R-:W4:Y:S04]  /*0450*/  LDG.E R28, desc[UR4][R26.64+-0x8] ;  /* 0xfffff8041a1c7981 */ /* 0x000f28000c1e1900 */
[----:B------:R-:W4:Y:S04]  /*0460*/  LDG.E R22, desc[UR4][R20.64+0x8] ;  /* 0x0000080414167981 */ /* 0x000f28000c1e1900 */
[----:B------:R-:W4:Y:S01]  /*0470*/  LDG.E R24, desc[UR4][R26.64+0x4] ;  /* 0x000004041a187981 */ /* 0x000f22000c1e1900 */
[----:B-----5:R-:W-:Y:S01]  /*0480*/  FFMA R6, R19, R6, R8 ;  /* 0x0000000613067223 */ /* 0x020fe20000000008 */
[----:B------:R-:W-:-:S05]  /*0490*/  IMAD.WIDE R8, R9, 0x4, R16 ;  /* 0x0000000409087825 */ /* 0x000fca00078e0210 */
[----:B------:R0:W5:Y:S01]  /*04a0*/  LDG.E R19, desc[UR4][R8.64] ;  /* 0x0000000408137981 */ /* 0x000162000c1e1900 */
[----:B--2---:R-:W-:-:S03]  /*04b0*/  FFMA R18, R18, R29, R6 ;  /* 0x0000001d12127223 */ /* 0x004fc60000000006 */
[----:B------:R-:W2:Y:S01]  /*04c0*/  LDG.E R29, desc[UR4][R20.64+0x1c] ;  /* 0x00001c04141d7981 */ /* 0x000ea2000c1e1900 */
[----:B0-----:R-:W-:-:S04]  /*04d0*/  IMAD.WIDE R8, R10, 0x4, R16 ;  /* 0x000000040a087825 */ /* 0x001fc800078e0210 */
[--C-:B------:R-:W-:Y:S02]  /*04e0*/  IMAD.WIDE R6, R7, 0x4, R16.reuse ;  /* 0x0000000407067825 */ /* 0x100fe400078e0210 */
[----:B------:R-:W2:Y:S02]  /*04f0*/  LDG.E R8, desc[UR4][R8.64] ;  /* 0x0000000408087981 */ /* 0x000ea4000c1e1900 */
[----:B---3--:R-:W-:Y:S02]  /*0500*/  IMAD.WIDE R10, R11, 0x4, R16 ;  /* 0x000000040b0a7825 */ /* 0x008fe400078e0210 */
[----:B------:R-:W3:Y:S02]  /*0510*/  LDG.E R6, desc[UR4][R6.64] ;  /* 0x0000000406067981 */ /* 0x000ee4000c1e1900 */
[----:B----4-:R-:W-:Y:S02]  /*0520*/  FFMA R23, R25, R23, R18 ;  /* 0x0000001719177223 */ /* 0x010fe40000000012 */
[----:B------:R-:W4:Y:S04]  /*0530*/  LDG.E R10, desc[UR4][R10.64] ;  /* 0x000000040a0a7981 */ /* 0x000f28000c1e1900 */
[----:B------:R-:W2:Y:S04]  /*0540*/  LDG.E R9, desc[UR4][R26.64+-0x4] ;  /* 0xfffffc041a097981 */ /* 0x000ea8000c1e1900 */
[----:B------:R-:W3:Y:S04]  /*0550*/  LDG.E R7, desc[UR4][R26.64] ;  /* 0x000000041a077981 */ /* 0x000ee8000c1e1900 */
[----:B------:R-:W4:Y:S04]  /*0560*/  LDG.E R18, desc[UR4][R20.64+0xc] ;  /* 0x00000c0414127981 */ /* 0x000f28000c1e1900 */
[----:B------:R-:W4:Y:S04]  /*0570*/  LDG.E R25, desc[UR4][R20.64+0x14] ;  /* 0x0000140414197981 */ /* 0x000f28000c1e1900 */
[----:B------:R-:W4:Y:S01]  /*0580*/  LDG.E R11, desc[UR4][R26.64+0x18] ;  /* 0x000018041a0b7981 */ /* 0x000f22000c1e1900 */
[----:B-----5:R-:W-:-:S03]  /*0590*/  FFMA R28, R28, R19, R23 ;  /* 0x000000131c1c7223 */ /* 0x020fc60000000017 */
[----:B------:R-:W5:Y:S04]  /*05a0*/  LDG.E R23, desc[UR4][R20.64+0x10] ;  /* 0x0000100414177981 */ /* 0x000f68000c1e1900 */
[----:B------:R0:W5:Y:S02]  /*05b0*/  LDG.E R19, desc[UR4][R20.64+0x18] ;  /* 0x0000180414137981 */ /* 0x000164000c1e1900 */
[----:B0-----:R-:W-:-:S04]  /*05c0*/  IMAD.WIDE R20, R22, 0x4, R16 ;  /* 0x0000000416147825 */ /* 0x001fc800078e0210 */
[----:B--2---:R-:W-:Y:S02]  /*05d0*/  FFMA R8, R9, R8, R28 ;  /* 0x0000000809087223 */ /* 0x004fe4000000001c */
[----:B------:R-:W2:Y:S02]  /*05e0*/  LDG.E R9, desc[UR4][R26.64+0x10] ;  /* 0x000010041a097981 */ /* 0x000ea4000c1e1900 */
[----:B---3--:R-:W-:Y:S02]  /*05f0*/  FFMA R7, R7, R6, R8 ;  /* 0x0000000607077223 */ /* 0x008fe40000000008 */
[----:B------:R-:W3:Y:S02]  /*0600*/  LDG.E R8, desc[UR4][R26.64+0xc] ;  /* 0x00000c041a087981 */ /* 0x000ee4000c1e1900 */
[----:B----4-:R-:W-:Y:S02]  /*0610*/  FFMA R6, R24, R10, R7 ;  /* 0x0000000a18067223 */ /* 0x010fe40000000007 */
[----:B------:R-:W4:Y:S04]  /*0620*/  LDG.E R7, desc[UR4][R26.64+0x8] ;  /* 0x000008041a077981 */ /* 0x000f28000c1e1900 */
[----:B------:R-:W2:Y:S04]  /*0630*/  LDG.E R10, desc[UR4][R26.64+0x14] ;  /* 0x000014041a0a7981 */ /* 0x000ea8000c1e1900 */
[----:B------:R-:W2:Y:S01]  /*0640*/  LDG.E R26, desc[UR4][R26.64+0x1c] ;  /* 0x00001c041a1a7981 */ /* 0x000ea2000c1e1900 */
[----:B------:R-:W-:-:S06]  /*0650*/  IMAD.WIDE R24, R25, 0x4, R16 ;  /* 0x0000000419187825 */ /* 0x000fcc00078e0210 */
[----:B------:R-:W2:Y:S04]  /*0660*/  LDG.E R25, desc[UR4][R24.64] ;  /* 0x0000000418197981 */ /* 0x000ea8000c1e1900 */
[----:B------:R0:W4:Y:S02]  /*0670*/  LDG.E R27, desc[UR4][R20.64] ;  /* 0x00000004141b7981 */ /* 0x000124000c1e1900 */
[----:B0-----:R-:W-:-:S06]  /*0680*/  IMAD.WIDE R20, R18, 0x4, R16 ;  /* 0x0000000412147825 */ /* 0x001fcc00078e0210 */
[----:B------:R-:W3:Y:S01]  /*0690*/  LDG.E R21, desc[UR4][R20.64] ;  /* 0x0000000414157981 */ /* 0x000ee2000c1e1900 */
[----:B-----5:R-:W-:-:S04]  /*06a0*/  IMAD.WIDE R22, R23, 0x4, R16 ;  /* 0x0000000417167825 */ /* 0x020fc800078e0210 */
[--C-:B------:R-:W-:Y:S02]  /*06b0*/  IMAD.WIDE R18, R19, 0x4, R16.reuse ;  /* 0x0000000413127825 */ /* 0x100fe400078e0210 */
[----:B------:R-:W2:Y:S02]  /*06c0*/  LDG.E R22, desc[UR4][R22.64] ;  /* 0x0000000416167981 */ /* 0x000ea4000c1e1900 */
[----:B------:R-:W-:Y:S02]  /*06d0*/  IMAD.WIDE R16, R29, 0x4, R16 ;  /* 0x000000041d107825 */ /* 0x000fe400078e0210 */
[----:B------:R-:W5:Y:S04]  /*06e0*/  LDG.E R18, desc[UR4][R18.64] ;  /* 0x0000000412127981 */ /* 0x000f68000c1e1900 */
[----:B------:R-:W5:Y:S01]  /*06f0*/  LDG.E R16, desc[UR4][R16.64] ;  /* 0x0000000410107981 */ /* 0x000f62000c1e1900 */
[----:B------:R-:W-:-:S04]  /*0700*/  IADD3 R2, PT, PT, R2, 0x10, RZ ;  /* 0x0000001002027810 */ /* 0x000fc80007ffe0ff */
[----:B------:R-:W-:Y:S02]  /*0710*/  ISETP.NE.AND P1, PT, R2, RZ, PT ;  /* 0x000000ff0200720c */ /* 0x000fe40003f25270 */
[----:B------:R-:W-:Y:S01]  /*0720*/  IADD3 R3, PT, PT, R3, 0x10, RZ ;  /* 0x0000001003037810 */ /* 0x000fe20007ffe0ff */
[----:B----4-:R-:W-:-:S04]  /*0730*/  FFMA R7, R7, R27, R6 ;  /* 0x0000001b07077223 */ /* 0x010fc80000000006 */
[----:B---3--:R-:W-:-:S04]  /*0740*/  FFMA R8, R8, R21, R7 ;  /* 0x0000001508087223 */ /* 0x008fc80000000007 */
[----:B--2---:R-:W-:-:S04]  /*0750*/  FFMA R9, R9, R22, R8 ;  /* 0x0000001609097223 */ /* 0x004fc80000000008 */
[----:B------:R-:W-:-:S04]  /*0760*/  FFMA R10, R10, R25, R9 ;  /* 0x000000190a0a7223 */ /* 0x000fc80000000009 */
[----:B-----5:R-:W-:-:S04]  /*0770*/  FFMA R11, R11, R18, R10 ;  /* 0x000000120b0b7223 */ /* 0x020fc8000000000a */
[----:B------:R-:W-:Y:S01]  /*0780*/  FFMA R6, R26, R16, R11 ;  /* 0x000000101a067223 */ /* 0x000fe2000000000b */
[----:B------:R-:W-:Y:S06]  /*0790*/  @P1 BRA `(.L_x_12) ;  /* 0xfffffff800a41947 */ /* 0x000fec000383ffff */
.L_x_11:
[----:B------:R-:W-:Y:S05]  /*07a0*/  BSYNC.RECONVERGENT B1 ;  /* 0x0000000000017941 */ /* 0x000fea0003800200 */
.L_x_10:
[----:B------:R-:W-:Y:S05]  /*07b0*/  @!P0 BRA `(.L_x_9) ;  /* 0x0000000400948947 */ /* 0x000fea0003800000 */
[----:B------:R-:W-:Y:S01]  /*07c0*/  ISETP.GE.U32.AND P0, PT, R5, 0x8, PT ;  /* 0x000000080500780c */ /* 0x000fe20003f06070 */
[----:B------:R-:W-:Y:S01]  /*07d0*/  BSSY.RECONVERGENT B1, `(.L_x_13) ;  /* 0x0000032000017945 */ /* 0x000fe20003800200 */
[----:B------:R-:W-:-:S04]  /*07e0*/  LOP3.LUT R24, R4, 0x7, RZ, 0xc0, !PT ;  /* 0x0000000704187812 */ /* 0x000fc800078ec0ff */
[----:B------:R-:W-:-:S07]  /*07f0*/  ISETP.NE.AND P1, PT, R24, RZ, PT ;  /* 0x000000ff1800720c */ /* 0x000fce0003f25270 */
[----:B------:R-:W-:Y:S06]  /*0800*/  @!P0 BRA `(.L_x_14) ;  /* 0x0000000000b88947 */ /* 0x000fec0003800000 */
[----:B------:R-:W0:Y:S08]  /*0810*/  LDC.64 R20, c[0x0][0x390] ;  /* 0x0000e400ff147b82 */ /* 0x000e300000000a00 */
[----:B------:R-:W1:Y:S08]  /*0820*/  LDC.64 R10, c[0x0][0x3a0] ;  /* 0x0000e800ff0a7b82 */ /* 0x000e700000000a00 */
[----:B------:R-:W2:Y:S01]  /*0830*/  LDC.64 R8, c[0x0][0x388] ;  /* 0x0000e200ff087b82 */ /* 0x000ea20000000a00 */
[----:B0-----:R-:W-:-:S05]  /*0840*/  IMAD.WIDE R20, R3, 0x4, R20 ;  /* 0x0000000403147825 */ /* 0x001fca00078e0214 */
[----:B------:R-:W1:Y:S04]  /*0850*/  LDG.E R29, desc[UR4][R20.64] ;  /* 0x00000004141d7981 */ /* 0x000e68000c1e1900 */
[----:B------:R-:W3:Y:S04]  /*0860*/  LDG.E R27, desc[UR4][R20.64+0x4] ;  /* 0x00000404141b7981 */ /* 0x000ee8000c1e1900 */
[----:B------:R-:W4:Y:S04]  /*0870*/  LDG.E R25, desc[UR4][R20.64+0x8] ;  /* 0x0000080414197981 */ /* 0x000f28000c1e1900 */
[----:B------:R-:W5:Y:S04]  /*0880*/  LDG.E R13, desc[UR4][R20.64+0xc] ;  /* 0x00000c04140d7981 */ /* 0x000f68000c1e1900 */
[----:B------:R-:W5:Y:S04]  /*0890*/  LDG.E R15, desc[UR4][R20.64+0x10] ;  /* 0x00001004140f7981 */ /* 0x000f68000c1e1900 */
[----:B------:R-:W5:Y:S04]  /*08a0*/  LDG.E R17, desc[UR4][R20.64+0x14] ;  /* 0x0000140414117981 */ /* 0x000f68000c1e1900 */
[----:B------:R-:W5:Y:S04]  /*08b0*/  LDG.E R19, desc[UR4][R20.64+0x18] ;  /* 0x0000180414137981 */ /* 0x000f68000c1e1900 */
[----:B------:R4:W5:Y:S01]  /*08c0*/  LDG.E R23, desc[UR4][R20.64+0x1c] ;  /* 0x00001c0414177981 */ /* 0x000962000c1e1900 */
[----:B--2---:R-:W-:-:S05]  /*08d0*/  IMAD.WIDE R8, R3, 0x4, R8 ;  /* 0x0000000403087825 */ /* 0x004fca00078e0208 */
[----:B------:R-:W2:Y:S04]  /*08e0*/  LDG.E R7, desc[UR4][R8.64] ;  /* 0x0000000408077981 */ /* 0x000ea8000c1e1900 */
[----:B------:R-:W2:Y:S01]  /*08f0*/  LDG.E R22, desc[UR4][R8.64+0x8] ;  /* 0x0000080408167981 */ /* 0x000ea2000c1e1900 */
[----:B-1----:R-:W-:-:S04]  /*0900*/  IMAD.WIDE R28, R29, 0x4, R10 ;  /* 0x000000041d1c7825 */ /* 0x002fc800078e020a */
[--C-:B---3--:R-:W-:Y:S01]  /*0910*/  IMAD.WIDE R26, R27, 0x4, R10.reuse ;  /* 0x000000041b1a7825 */ /* 0x108fe200078e020a */
[----:B------:R-:W2:Y:S03]  /*0920*/  LDG.E R5, desc[UR4][R28.64] ;  /* 0x000000041c057981 */ /* 0x000ea6000c1e1900 */
[--C-:B----4-:R-:W-:Y:S01]  /*0930*/  IMAD.WIDE R20, R25, 0x4, R10.reuse ;  /* 0x0000000419147825 */ /* 0x110fe200078e020a */
[----:B------:R-:W3:Y:S04]  /*0940*/  LDG.E R2, desc[UR4][R26.64] ;  /* 0x000000041a027981 */ /* 0x000ee8000c1e1900 */
[----:B------:R-:W3:Y:S01]  /*0950*/  LDG.E R25, desc[UR4][R8.64+0x4] ;  /* 0x0000040408197981 */ /* 0x000ee2000c1e1900 */
[----:B-----5:R-:W-:-:S03]  /*0960*/  IMAD.WIDE R12, R13, 0x4, R10 ;  /* 0x000000040d0c7825 */ /* 0x020fc600078e020a */
[----:B------:R-:W4:Y:S01]  /*0970*/  LDG.E R21, desc[UR4][R20.64] ;  /* 0x0000000414157981 */ /* 0x000f22000c1e1900 */
[----:B------:R-:W-:-:S03]  /*0980*/  IMAD.WIDE R14, R15, 0x4, R10 ;  /* 0x000000040f0e7825 */ /* 0x000fc600078e020a */
[----:B------:R-:W5:Y:S01]  /*0990*/  LDG.E R13, desc[UR4][R12.64] ;  /* 0x000000040c0d7981 */ /* 0x000f62000c1e1900 */
[----:B------:R-:W-:-:S03]  /*09a0*/  IMAD.WIDE R16, R17, 0x4, R10 ;  /* 0x0000000411107825 */ /* 0x000fc600078e020a */
[----:B------:R-:W5:Y:S01]  /*09b0*/  LDG.E R28, desc[UR4][R8.64+0xc] ;  /* 0x00000c04081c7981 */ /* 0x000f62000c1e1900 */
[----:B------:R-:W-:-:S03]  /*09c0*/  IMAD.WIDE R18, R19, 0x4, R10 ;  /* 0x0000000413127825 */ /* 0x000fc600078e020a */
[----:B------:R-:W5:Y:S04]  /*09d0*/  LDG.E R14, desc[UR4][R14.64] ;  /* 0x000000040e0e7981 */ /* 0x000f68000c1e1900 */
[----:B------:R-:W5:Y:S01]  /*09e0*/  LDG.E R29, desc[UR4][R8.64+0x10] ;  /* 0x00001004081d7981 */ /* 0x000f62000c1e1900 */
[----:B------:R-:W-:-:S03]  /*09f0*/  IMAD.WIDE R10, R23, 0x4, R10 ;  /* 0x00000004170a7825 */ /* 0x000fc600078e020a */
[----:B------:R-:W5:Y:S04]  /*0a00*/  LDG.E R17, desc[UR4][R16.64] ;  /* 0x0000000410117981 */ /* 0x000f68000c1e1900 */
[----:B------:R-:W5:Y:S04]  /*0a10*/  LDG.E R26, desc[UR4][R8.64+0x14] ;  /* 0x00001404081a7981 */ /* 0x000f68000c1e1900 */
[----:B------:R-:W5:Y:S04]  /*0a20*/  LDG.E R18, desc[UR4][R18.64] ;  /* 0x0000000412127981 */ /* 0x000f68000c1e1900 */
[----:B------:R-:W5:Y:S04]  /*0a30*/  LDG.E R23, desc[UR4][R8.64+0x18] ;  /* 0x0000180408177981 */ /* 0x000f68000c1e1900 */
[----:B------:R-:W5:Y:S04]  /*0a40*/  LDG.E R12, desc[UR4][R8.64+0x1c] ;  /* 0x00001c04080c7981 */ /* 0x000f68000c1e1900 */
[----:B------:R-:W5:Y:S01]  /*0a50*/  LDG.E R10, desc[UR4][R10.64] ;  /* 0x000000040a0a7981 */ /* 0x000f62000c1e1900 */
[----:B------:R-:W-:Y:S01]  /*0a60*/  IADD3 R3, PT, PT, R3, 0x8, RZ ;  /* 0x0000000803037810 */ /* 0x000fe20007ffe0ff */
[----:B--2---:R-:W-:-:S04]  /*0a70*/  FFMA R6, R7, R5, R6 ;  /* 0x0000000507067223 */ /* 0x004fc80000000006 */
[----:B---3--:R-:W-:-:S04]  /*0a80*/  FFMA R25, R25, R2, R6 ;  /* 0x0000000219197223 */ /* 0x008fc80000000006 */
[----:B----4-:R-:W-:-:S04]  /*0a90*/  FFMA R21, R22, R21, R25 ;  /* 0x0000001516157223 */ /* 0x010fc80000000019 */
[----:B-----5:R-:W-:-:S04]  /*0aa0*/  FFMA R28, R28, R13, R21 ;  /* 0x0000000d1c1c7223 */ /* 0x020fc80000000015 */
[----:B------:R-:W-:-:S04]  /*0ab0*/  FFMA R29, R29, R14, R28 ;  /* 0x0000000e1d1d7223 */ /* 0x000fc8000000001c */
[----:B------:R-:W-:-:S04]  /*0ac0*/  FFMA R26, R26, R17, R29 ;  /* 0x000000111a1a7223 */ /* 0x000fc8000000001d */
[----:B------:R-:W-:-:S04]  /*0ad0*/  FFMA R23, R23, R18, R26 ;  /* 0x0000001217177223 */ /* 0x000fc8000000001a */
[----:B------:R-:W-:-:S07]  /*0ae0*/  FFMA R6, R12, R10, R23 ;  /* 0x0000000a0c067223 */ /* 0x000fce0000000017 */
.L_x_14:
[----:B------:R-:W-:Y:S05]  /*0af0*/  BSYNC.RECONVERGENT B1 ;  /* 0x0000000000017941 */ /* 0x000fea0003800200 */
.L_x_13:
[----:B------:R-:W-:Y:S05]  /*0b00*/  @!P1 BRA `(.L_x_9) ;  /* 0x0000000000c09947 */ /* 0x000fea0003800000 */
[----:B------:R-:W-:Y:S01]  /*0b10*/  ISETP.GE.U32.AND P0, PT, R24, 0x4, PT ;  /* 0x000000041800780c */ /* 0x000fe20003f06070 */
[----:B------:R-:W-:Y:S01]  /*0b20*/  BSSY.RECONVERGENT B1, `(.L_x_15) ;  /* 0x000001e000017945 */ /* 0x000fe20003800200 */
[----:B------:R-:W-:-:S04]  /*0b30*/  LOP3.LUT R4, R4, 0x3, RZ, 0xc0, !PT ;  /* 0x0000000304047812 */ /* 0x000fc800078ec0ff */
[----:B------:R-:W-:-:S07]  /*0b40*/  ISETP.NE.AND P1, PT, R4, RZ, PT ;  /* 0x000000ff0400720c */ /* 0x000fce0003f25270 */
[----:B------:R-:W-:Y:S06]  /*0b50*/  @!P0 BRA `(.L_x_16) ;  /* 0x0000000000688947 */ /* 0x000fec0003800000 */
[----:B------:R-:W0:Y:S08]  /*0b60*/  LDC.64 R8, c[0x0][0x390] ;  /* 0x0000e400ff087b82 */ /* 0x000e300000000a00 */
[----:B------:R-:W1:Y:S01]  /*0b70*/  LDC.64 R10, c[0x0][0x388] ;  /* 0x0000e200ff0a7b82 */ /* 0x000e620000000a00 */
[----:B0-----:R-:W-:-:S07]  /*0b80*/  IMAD.WIDE R12, R3, 0x4, R8 ;  /* 0x00000004030c7825 */ /* 0x001fce00078e0208 */
[----:B------:R-:W0:Y:S01]  /*0b90*/  LDC.64 R8, c[0x0][0x3a0] ;  /* 0x0000e800ff087b82 */ /* 0x000e220000000a00 */
[----:B------:R-:W0:Y:S04]  /*0ba0*/  LDG.E R15, desc[UR4][R12.64] ;  /* 0x000000040c0f7981 */ /* 0x000e28000c1e1900 */
[----:B------:R-:W2:Y:S04]  /*0bb0*/  LDG.E R17, desc[UR4][R12.64+0x4] ;  /* 0x000004040c117981 */ /* 0x000ea8000c1e1900 */
[----:B------:R-:W3:Y:S04]  /*0bc0*/  LDG.E R19, desc[UR4][R12.64+0x8] ;  /* 0x000008040c137981 */ /* 0x000ee8000c1e1900 */
[----:B------:R-:W4:Y:S01]  /*0bd0*/  LDG.E R7, desc[UR4][R12.64+0xc] ;  /* 0x00000c040c077981 */ /* 0x000f22000c1e1900 */
[----:B-1----:R-:W-:-:S05]  /*0be0*/  IMAD.WIDE R10, R3, 0x4, R10 ;  /* 0x00000004030a7825 */ /* 0x002fca00078e020a */
[----:B------:R-:W5:Y:S04]  /*0bf0*/  LDG.E R5, desc[UR4][R10.64] ;  /* 0x000000040a057981 */ /* 0x000f68000c1e1900 */
[----:B------:R-:W5:Y:S04]  /*0c00*/  LDG.E R2, desc[UR4][R10.64+0x4] ;  /* 0x000004040a027981 */ /* 0x000f68000c1e1900 */
[----:B------:R-:W5:Y:S01]  /*0c10*/  LDG.E R13, desc[UR4][R10.64+0xc] ;  /* 0x00000c040a0d7981 */ /* 0x000f62000c1e1900 */
[----:B0-----:R-:W-:-:S04]  /*0c20*/  IMAD.WIDE R14, R15, 0x4, R8 ;  /* 0x000000040f0e7825 */ /* 0x001fc800078e0208 */
[--C-:B--2---:R-:W-:Y:S02]  /*0c30*/  IMAD.WIDE R16, R17, 0x4, R8.reuse ;  /* 0x0000000411107825 */ /* 0x104fe400078e0208 */
[----:B------:R-:W5:Y:S02]  /*0c40*/  LDG.E R14, desc[UR4][R14.64] ;  /* 0x000000040e0e7981 */ /* 0x000f64000c1e1900 */
[--C-:B---3--:R-:W-:Y:S02]  /*0c50*/  IMAD.WIDE R18, R19, 0x4, R8.reuse ;  /* 0x0000000413127825 */ /* 0x108fe400078e0208 */
[----:B------:R-:W2:Y:S02]  /*0c60*/  LDG.E R16, desc[UR4][R16.64] ;  /* 0x0000000410107981 */ /* 0x000ea4000c1e1900 */
[----:B----4-:R-:W-:Y:S02]  /*0c70*/  IMAD.WIDE R8, R7, 0x4, R8 ;  /* 0x0000000407087825 */ /* 0x010fe400078e0208 */
[----:B------:R-:W3:Y:S04]  /*0c80*/  LDG.E R18, desc[UR4][R18.64] ;  /* 0x0000000412127981 */ /* 0x000ee8000c1e1900 */
[----:B------:R-:W3:Y:S04]  /*0c90*/  LDG.E R7, desc[UR4][R10.64+0x8] ;  /* 0x000008040a077981 */ /* 0x000ee8000c1e1900 */
[----:B------:R-:W4:Y:S01]  /*0ca0*/  LDG.E R8, desc[UR4][R8.64] ;  /* 0x0000000408087981 */ /* 0x000f22000c1e1900 */
[----:B------:R-:W-:Y:S01]  /*0cb0*/  IADD3 R3, PT, PT, R3, 0x4, RZ ;  /* 0x0000000403037810 */ /* 0x000fe20007ffe0ff */
[----:B-----5:R-:W-:-:S04]  /*0cc0*/  FFMA R5, R5, R14, R6 ;  /* 0x0000000e05057223 */ /* 0x020fc80000000006 */
[----:B--2---:R-:W-:-:S04]  /*0cd0*/  FFMA R2, R2, R16, R5 ;  /* 0x0000001002027223 */ /* 0x004fc80000000005 */
[----:B---3--:R-:W-:-:S04]  /*0ce0*/  FFMA R2, R7, R18, R2 ;  /* 0x0000001207027223 */ /* 0x008fc80000000002 */
[----:B----4-:R-:W-:-:S07]  /*0cf0*/  FFMA R6, R13, R8, R2 ;  /* 0x000000080d067223 */ /* 0x010fce0000000002 */
.L_x_16:
[----:B------:R-:W-:Y:S05]  /*0d00*/  BSYNC.RECONVERGENT B1 ;  /* 0x0000000000017941 */ /* 0x000fea0003800200 */
.L_x_15:
[----:B------:R-:W-:Y:S05]  /*0d10*/  @!P1 BRA `(.L_x_9) ;  /* 0x00000000003c9947 */ /* 0x000fea0003800000 */
[----:B------:R-:W0:Y:S01]  /*0d20*/  LDC.64 R16, c[0x0][0x3a0] ;  /* 0x0000e800ff107b82 */ /* 0x000e220000000a00 */
[----:B------:R-:W-:-:S07]  /*0d30*/  IADD3 R2, PT, PT, -R4, RZ, RZ ;  /* 0x000000ff04027210 */ /* 0x000fce0007ffe1ff */
[----:B------:R-:W1:Y:S08]  /*0d40*/  LDC.64 R12, c[0x0][0x390] ;  /* 0x0000e400ff0c7b82 */ /* 0x000e700000000a00 */
[----:B------:R-:W2:Y:S02]  /*0d50*/  LDC.64 R14, c[0x0][0x388] ;  /* 0x0000e200ff0e7b82 */ /* 0x000ea40000000a00 */
.L_x_17:
[----:B-1----:R-:W-:-:S06]  /*0d60*/  IMAD.WIDE R4, R3, 0x4, R12 ;  /* 0x0000000403047825 */ /* 0x002fcc00078e020c */
[----:B------:R-:W0:Y:S01]  /*0d70*/  LDG.E R5, desc[UR4][R4.64] ;  /* 0x0000000404057981 */ /* 0x000e22000c1e1900 */
[----:B--2---:R-:W-:-:S06]  /*0d80*/  IMAD.WIDE R8, R3, 0x4, R14 ;  /* 0x0000000403087825 */ /* 0x004fcc00078e020e */
[----:B------:R-:W2:Y:S01]  /*0d90*/  LDG.E R9, desc[UR4][R8.64] ;  /* 0x0000000408097981 */ /* 0x000ea2000c1e1900 */
[----:B------:R-:W-:Y:S01]  /*0da0*/  IADD3 R2, PT, PT, R2, 0x1, RZ ;  /* 0x0000000102027810 */ /* 0x000fe20007ffe0ff */
[----:B0-----:R-:W-:-:S06]  /*0db0*/  IMAD.WIDE R10, R5, 0x4, R16 ;  /* 0x00000004050a7825 */ /* 0x001fcc00078e0210 */
[----:B------:R-:W2:Y:S01]  /*0dc0*/  LDG.E R10, desc[UR4][R10.64] ;  /* 0x000000040a0a7981 */ /* 0x000ea2000c1e1900 */
[----:B------:R-:W-:Y:S02]  /*0dd0*/  ISETP.NE.AND P0, PT, R2, RZ, PT ;  /* 0x000000ff0200720c */ /* 0x000fe40003f05270 */
[----:B------:R-:W-:Y:S01]  /*0de0*/  IADD3 R3, PT, PT, R3, 0x1, RZ ;  /* 0x0000000103037810 */ /* 0x000fe20007ffe0ff */
[----:B--2---:R-:W-:-:S10]  /*0df0*/  FFMA R6, R9, R10, R6 ;  /* 0x0000000a09067223 */ /* 0x004fd40000000006 */
[----:B------:R-:W-:Y:S05]  /*0e00*/  @P0 BRA `(.L_x_17) ;  /* 0xfffffffc00d40947 */ /* 0x000fea000383ffff */
.L_x_9:
[----:B------:R-:W-:Y:S05]  /*0e10*/  BSYNC.RECONVERGENT B0 ;  /* 0x0000000000007941 */ /* 0x000fea0003800200 */
.L_x_8:
[----:B------:R-:W0:Y:S02]  /*0e20*/  LDC.64 R2, c[0x0][0x3a8] ;  /* 0x0000ea00ff027b82 */ /* 0x000e240000000a00 */
[----:B0-----:R-:W-:-:S05]  /*0e30*/  IMAD.WIDE R2, R0, 0x4, R2 ;  /* 0x0000000400027825 */ /* 0x001fca00078e0202 */
[----:B------:R-:W2:Y:S02]  /*0e40*/  LDG.E R5, desc[UR4][R2.64] ;  /* 0x0000000402057981 */ /* 0x000ea4000c1e1900 */
[----:B--2---:R-:W-:-:S05]  /*0e50*/  FADD R5, R5, R6 ;  /* 0x0000000605057221 */ /* 0x004fca0000000000 */
[----:B------:R-:W-:Y:S01]  /*0e60*/  STG.E desc[UR4][R2.64], R5 ;  /* 0x0000000502007986 */ /* 0x000fe2000c101904 */
[----:B------:R-:W-:Y:S05]  /*0e70*/  EXIT ;  /* 0x000000000000794d */ /* 0x000fea0003800000 */
.L_x_18:
        /* <DEDUP_REMOVED lines=16> */
.L_x_34:


//--------------------- .text._Z9padKernelPfS_Piii --------------------------
	.section	.text._Z9padKernelPfS_Piii,"ax",@progbits
	.align	128
        .global         _Z9padKernelPfS_Piii
        .type           _Z9padKernelPfS_Piii,@function
        .size           _Z9padKernelPfS_Piii,(.L_x_35 - _Z9padKernelPfS_Piii)
        .other          _Z9padKernelPfS_Piii,@"STO_CUDA_ENTRY STV_DEFAULT"
_Z9padKernelPfS_Piii:
.text._Z9padKernelPfS_Piii:
[----:B------:R-:W-:Y:S01]  /*0000*/  LDC R1, c[0x0][0x37c] ;  /* 0x0000df00ff017b82 */ /* 0x000fe20000000800 */
[----:B------:R-:W0:Y:S01]  /*0010*/  LDCU UR4, c[0x0][0x398] ;  /* 0x00007300ff0477ac */ /* 0x000e220008000800 */
[----:B------:R-:W1:Y:S01]  /*0020*/  S2R R11, SR_TID.X ;  /* 0x00000000000b7919 */ /* 0x000e620000002100 */
[----:B------:R-:W2:Y:S01]  /*0030*/  S2R R0, SR_CTAID.X ;  /* 0x0000000000007919 */ /* 0x000ea20000002500 */
[----:B0-----:R-:W-:Y:S01]  /*0040*/  MOV R10, UR4 ;  /* 0x00000004000a7c02 */ /* 0x001fe20008000f00 */
[----:B------:R-:W0:Y:S03]  /*0050*/  LDCU UR4, c[0x0][0x360] ;  /* 0x00006c00ff0477ac */ /* 0x000e260008000800 */
[----:B------:R-:W-:-:S13]  /*0060*/  ISETP.GE.AND P0, PT, R10, 0x1, PT ;  /* 0x000000010a00780c */ /* 0x000fda0003f06270 */
[----:B012---:R-:W-:Y:S05]  /*0070*/  @!P0 EXIT ;  /* 0x000000000000894d */ /* 0x007fea0003800000 */
[----:B------:R-:W-:Y:S01]  /*0080*/  ISETP.GE.U32.AND P0, PT, R10, 0x8, PT ;  /* 0x000000080a00780c */ /* 0x000fe20003f06070 */
[----:B------:R-:W0:Y:S01]  /*0090*/  LDCU.64 UR6, c[0x0][0x358] ;  /* 0x00006b00ff0677ac */ /* 0x000e220008000a00 */
[----:B------:R-:W-:Y:S02]  /*00a0*/  IMAD R11, R0, UR4, R11 ;  /* 0x00000004000b7c24 */ /* 0x000fe4000f8e020b */
[----:B------:R-:W-:Y:S01]  /*00b0*/  HFMA2 R12, -RZ, RZ, 0, 0 ;  /* 0x00000000ff0c7431 */ /* 0x000fe200000001ff */
[----:B------:R-:W-:Y:S02]  /*00c0*/  LOP3.LUT R14, R10, 0x7, RZ, 0xc0, !PT ;  /* 0x000000070a0e7812 */ /* 0x000fe400078ec0ff */
[----:B------:R-:W-:-:S06]  /*00d0*/  MOV R0, RZ ;  /* 0x000000ff00007202 */ /* 0x000fcc0000000f00 */
[----:B------:R-:W-:Y:S05]  /*00e0*/  @!P0 BRA `(.L_x_19) ;  /* 0x0000000400b48947 */ /* 0x000fea0003800000 */
[----:B------:R-:W1:Y:S01]  /*00f0*/  LDC R13, c[0x0][0x398] ;  /* 0x0000e600ff0d7b82 */ /* 0x000e620000000800 */
[----:B------:R-:W-:Y:S01]  /*0100*/  LOP3.LUT R12, R10, 0x7ffffff8, RZ, 0xc0, !PT ;  /* 0x7ffffff80a0c7812 */ /* 0x000fe200078ec0ff */
[----:B------:R-:W2:Y:S01]  /*0110*/  LDCU UR4, c[0x0][0x39c] ;  /* 0x00007380ff0477ac */ /* 0x000ea20008000800 */
[----:B------:R-:W-:Y:S02]  /*0120*/  MOV R15, RZ ;  /* 0x000000ff000f7202 */ /* 0x000fe40000000f00 */
[----:B------:R-:W-:-:S03]  /*0130*/  MOV R0, RZ ;  /* 0x000000ff00007202 */ /* 0x000fc60000000f00 */
[----:B------:R-:W3:Y:S08]  /*0140*/  LDC.64 R2, c[0x0][0x380] ;  /* 0x0000e000ff027b82 */ /* 0x000ef00000000a00 */
[----:B------:R-:W4:Y:S08]  /*0150*/  LDC.64 R4, c[0x0][0x388] ;  /* 0x0000e200ff047b82 */ /* 0x000f300000000a00 */
[----:B--2---:R-:W0:Y:S02]  /*0160*/  LDC.64 R6, c[0x0][0x390] ;  /* 0x0000e400ff067b82 */ /* 0x004e240000000a00 */
.L_x_22:
[----:B-1----:R-:W-:-:S05]  /*0170*/  MOV R10, R13 ;  /* 0x0000000d000a7202 */ /* 0x002fca0000000f00 */
[----:B0-----:R-:W-:-:S04]  /*0180*/  IMAD R9, R11, R10, R15 ;  /* 0x0000000a0b097224 */ /* 0x001fc800078e020f */
[----:B---3--:R-:W-:-:S05]  /*0190*/  IMAD.WIDE R8, R9, 0x4, R2 ;  /* 0x0000000409087825 */ /* 0x008fca00078e0202 */
[----:B0-----:R-:W2:Y:S02]  /*01a0*/  LDG.E R23, desc[UR6][R8.64] ;  /* 0x0000000608177981 */ /* 0x001ea4000c1e1900 */
[----:B--2---:R-:W-:-:S13]  /*01b0*/  FSETP.NEU.AND P1, PT, R23, RZ, PT ;  /* 0x000000ff1700720b */ /* 0x004fda0003f2d000 */
[----:B------:R-:W0:Y:S08]  /*01c0*/  @P1 LDC R25, c[0x0][0x39c] ;  /* 0x0000e700ff191b82 */ /* 0x000e300000000800 */
[----:B------:R-:W1:Y:S08]  /*01d0*/  @P1 LDC.64 R18, c[0x0][0x388] ;  /* 0x0000e200ff121b82 */ /* 0x000e700000000a00 */
[----:B------:R-:W2:Y:S01]  /*01e0*/  @P1 LDC.64 R16, c[0x0][0x390] ;  /* 0x0000e400ff101b82 */ /* 0x000ea20000000a00 */
[----:B0-----:R-:W-:-:S04]  /*01f0*/  @P1 IMAD R25, R11, R25, R0 ;  /* 0x000000190b191224 */ /* 0x001fc800078e0200 */
[----:B-1----:R-:W-:-:S05]  /*0200*/  @P1 IMAD.WIDE R18, R25, 0x4, R18 ;  /* 0x0000000419121825 */ /* 0x002fca00078e0212 */
[----:B------:R0:W-:Y:S01]  /*0210*/  @P1 STG.E desc[UR6][R18.64], R23 ;  /* 0x0000001712001986 */ /* 0x0001e2000c101906 */
[----:B--2---:R-:W-:-:S05]  /*0220*/  @P1 IMAD.WIDE R24, R25, 0x4, R16 ;  /* 0x0000000419181825 */ /* 0x004fca00078e0210 */
[----:B------:R1:W-:Y:S04]  /*0230*/  @P1 STG.E desc[UR6][R24.64], R15 ;  /* 0x0000000f18001986 */ /* 0x0003e8000c101906 */
[----:B------:R-:W2:Y:S01]  /*0240*/  LDG.E R26, desc[UR6][R8.64+0x4] ;  /* 0x00000406081a7981 */ /* 0x000ea2000c1e1900 */
[----:B------:R-:W-:Y:S02]  /*0250*/  @P1 IADD3 R0, PT, PT, R0, 0x1, RZ ;  /* 0x0000000100001810 */ /* 0x000fe40007ffe0ff */
[----:B--2---:R-:W-:-:S13]  /*0260*/  FSETP.NEU.AND P0, PT, R26, RZ, PT ;  /* 0x000000ff1a00720b */ /* 0x004fda0003f0d000 */
[----:B------:R-:W2:Y:S01]  /*0270*/  @P0 LDC R22, c[0x0][0x39c] ;  /* 0x0000e700ff160b82 */ /* 0x000ea20000000800 */
[----:B------:R-:W-:-:S07]  /*0280*/  @P0 IADD3 R27, PT, PT, R15, 0x1, RZ ;  /* 0x000000010f1b0810 */ /* 0x000fce0007ffe0ff */
[----:B------:R-:W3:Y:S08]  /*0290*/  @P0 LDC.64 R20, c[0x0][0x388] ;  /* 0x0000e200ff140b82 */ /* 0x000ef00000000a00 */
[----:B------:R-:W0:Y:S01]  /*02a0*/  @P0 LDC.64 R16, c[0x0][0x390] ;  /* 0x0000e400ff100b82 */ /* 0x000e220000000a00 */
[----:B--2---:R-:W-:-:S04]  /*02b0*/  @P0 IMAD R29, R11, R22, R0 ;  /* 0x000000160b1d0224 */ /* 0x004fc800078e0200 */
[----:B---3--:R-:W-:-:S05]  /*02c0*/  @P0 IMAD.WIDE R20, R29, 0x4, R20 ;  /* 0x000000041d140825 */ /* 0x008fca00078e0214 */
[----:B------:R2:W-:Y:S01]  /*02d0*/  @P0 STG.E desc[UR6][R20.64], R26 ;  /* 0x0000001a14000986 */ /* 0x0005e2000c101906 */
[----:B0-----:R-:W-:-:S05]  /*02e0*/  @P0 IMAD.WIDE R22, R29, 0x4, R16 ;  /* 0x000000041d160825 */ /* 0x001fca00078e0210 */
[----:B------:R0:W-:Y:S04]  /*02f0*/  @P0 STG.E desc[UR6][R22.64], R27 ;  /* 0x0000001b16000986 */ /* 0x0001e8000c101906 */
[----:B------:R-:W3:Y:S01]  /*0300*/  LDG.E R28, desc[UR6][R8.64+0x8] ;  /* 0x00000806081c7981 */ /* 0x000ee2000c1e1900 */
[----:B------:R-:W-:Y:S02]  /*0310*/  @P0 IADD3 R0, PT, PT, R0, 0x1, RZ ;  /* 0x0000000100000810 */ /* 0x000fe40007ffe0ff */
[----:B---3--:R-:W-:-:S13]  /*0320*/  FSETP.NEU.AND P1, PT, R28, RZ, PT ;  /* 0x000000ff1c00720b */ /* 0x008fda0003f2d000 */
[----:B-1----:R-:W1:Y:S01]  /*0330*/  @P1 LDC R24, c[0x0][0x39c] ;  /* 0x0000e700ff181b82 */ /* 0x002e620000000800 */
[----:B------:R-:W-:-:S07]  /*0340*/  @P1 IADD3 R29, PT, PT, R15, 0x2, RZ ;  /* 0x000000020f1d1810 */ /* 0x000fce0007ffe0ff */
[----:B------:R-:W3:Y:S08]  /*0350*/  @P1 LDC.64 R18, c[0x0][0x388] ;  /* 0x0000e200ff121b82 */ /* 0x000ef00000000a00 */
[----:B------:R-:W5:Y:S01]  /*0360*/  @P1 LDC.64 R16, c[0x0][0x390] ;  /* 0x0000e400ff101b82 */ /* 0x000f620000000a00 */
[----:B-1----:R-:W-:-:S04]  /*0370*/  @P1 IMAD R25, R11, R24, R0 ;  /* 0x000000180b191224 */ /* 0x002fc800078e0200 */
[----:B---3--:R-:W-:-:S05]  /*0380*/  @P1 IMAD.WIDE R18, R25, 0x4, R18 ;  /* 0x0000000419121825 */ /* 0x008fca00078e0212 */
[----:B------:R1:W-:Y:S01]  /*0390*/  @P1 STG.E desc[UR6][R18.64], R28 ;  /* 0x0000001c12001986 */ /* 0x0003e2000c101906 */
[----:B-----5:R-:W-:-:S05]  /*03a0*/  @P1 IMAD.WIDE R24, R25, 0x4, R16 ;  /* 0x0000000419181825 */ /* 0x020fca00078e0210 */
[----:B------:R3:W-:Y:S04]  /*03b0*/  @P1 STG.E desc[UR6][R24.64], R29 ;  /* 0x0000001d18001986 */ /* 0x0007e8000c101906 */
[----:B--2---:R-:W2:Y:S01]  /*03c0*/  LDG.E R26, desc[UR6][R8.64+0xc] ;  /* 0x00000c06081a7981 */ /* 0x004ea2000c1e1900 */
[----:B------:R-:W-:Y:S01]  /*03d0*/  @P1 VIADD R0, R0, 0x1 ;  /* 0x0000000100001836 */ /* 0x000fe20000000000 */
[----:B--2---:R-:W-:-:S13]  /*03e0*/  FSETP.NEU.AND P0, PT, R26, RZ, PT ;  /* 0x000000ff1a00720b */ /* 0x004fda0003f0d000 */
[----:B0-----:R-:W0:Y:S01]  /*03f0*/  @P0 LDC R22, c[0x0][0x39c] ;  /* 0x0000e700ff160b82 */ /* 0x001e220000000800 */
[----:B------:R-:W-:-:S07]  /*0400*/  @P0 IADD3 R27, PT, PT, R15, 0x3, RZ ;  /* 0x000000030f1b0810 */ /* 0x000fce0007ffe0ff */
[----:B------:R-:W2:Y:S08]  /*0410*/  @P0 LDC.64 R20, c[0x0][0x388] ;  /* 0x0000e200ff140b82 */ /* 0x000eb00000000a00 */
[----:B------:R-:W5:Y:S01]  /*0420*/  @P0 LDC.64 R16, c[0x0][0x390] ;  /* 0x0000e400ff100b82 */ /* 0x000f620000000a00 */
[----:B0-----:R-:W-:-:S04]  /*0430*/  @P0 IMAD R23, R11, R22, R0 ;  /* 0x000000160b170224 */ /* 0x001fc800078e0200 */
[----:B--2---:R-:W-:-:S05]  /*0440*/  @P0 IMAD.WIDE R20, R23, 0x4, R20 ;  /* 0x0000000417140825 */ /* 0x004fca00078e0214 */
[----:B------:R0:W-:Y:S01]  /*0450*/  @P0 STG.E desc[UR6][R20.64], R26 ;  /* 0x0000001a14000986 */ /* 0x0001e2000c101906 */
[----:B-----5:R-:W-:-:S05]  /*0460*/  @P0 IMAD.WIDE R22, R23, 0x4, R16 ;  /* 0x0000000417160825 */ /* 0x020fca00078e0210 */
[----:B------:R2:W-:Y:S04]  /*0470*/  @P0 STG.E desc[UR6][R22.64], R27 ;  /* 0x0000001b16000986 */ /* 0x0005e8000c101906 */
[----:B-1----:R-:W5:Y:S01]  /*0480*/  LDG.E R28, desc[UR6][R8.64+0x10] ;  /* 0x00001006081c7981 */ /* 0x002f62000c1e1900 */
[----:B------:R-:W-:Y:S02]  /*0490*/  @P0 IADD3 R0, PT, PT, R0, 0x1, RZ ;  /* 0x0000000100000810 */ /* 0x000fe40007ffe0ff */
[----:B-----5:R-:W-:-:S13]  /*04a0*/  FSETP.NEU.AND P1, PT, R28, RZ, PT ;  /* 0x000000ff1c00720b */ /* 0x020fda0003f2d000 */
[----:B---3--:R-:W1:Y:S01]  /*04b0*/  @P1 LDC R24, c[0x0][0x39c] ;  /* 0x0000e700ff181b82 */ /* 0x008e620000000800 */
[----:B------:R-:W-:-:S07]  /*04c0*/  @P1 IADD3 R29, PT, PT, R15, 0x4, RZ ;  /* 0x000000040f1d1810 */ /* 0x000fce0007ffe0ff */
[----:B------:R-:W3:Y:S08]  /*04d0*/  @P1 LDC.64 R18, c[0x0][0x388] ;  /* 0x0000e200ff121b82 */ /* 0x000ef00000000a00 */
[----:B------:R-:W5:Y:S01]  /*04e0*/  @P1 LDC.64 R16, c[0x0][0x390] ;  /* 0x0000e400ff101b82 */ /* 0x000f620000000a00 */
[----:B-1----:R-:W-:-:S04]  /*04f0*/  @P1 IMAD R25, R11, R24, R0 ;  /* 0x000000180b191224 */ /* 0x002fc800078e0200 */
[----:B---3--:R-:W-:-:S05]  /*0500*/  @P1 IMAD.WIDE R18, R25, 0x4, R18 ;  /* 0x0000000419121825 */ /* 0x008fca00078e0212 */
[----:B------:R-:W-:Y:S01]  /*0510*/  @P1 STG.E desc[UR6][R18.64], R28 ;  /* 0x0000001c12001986 */ /* 0x000fe2000c101906 */
[----:B-----5:R-:W-:-:S05]  /*0520*/  @P1 IMAD.WIDE R24, R25, 0x4, R16 ;  /* 0x0000000419181825 */ /* 0x020fca00078e0210 */
[----:B------:R1:W-:Y:S04]  /*0530*/  @P1 STG.E desc[UR6][R24.64], R29 ;  /* 0x0000001d18001986 */ /* 0x0003e8000c101906 */
[----:B0-----:R-:W3:Y:S01]  /*0540*/  LDG.E R26, desc[UR6][R8.64+0x14] ;  /* 0x00001406081a7981 */ /* 0x001ee2000c1e1900 */
[----:B------:R-:W-:Y:S02]  /*0550*/  @P1 IADD3 R0, PT, PT, R0, 0x1, RZ ;  /* 0x0000000100001810 */ /* 0x000fe40007ffe0ff */
[----:B---3--:R-:W-:-:S13]  /*0560*/  FSETP.NEU.AND P0, PT, R26, RZ, PT ;  /* 0x000000ff1a00720b */ /* 0x008fda0003f0d000 */
[----:B--2---:R-:W0:Y:S01]  /*0570*/  @P0 LDC R22, c[0x0][0x39c] ;  /* 0x0000e700ff160b82 */ /* 0x004e220000000800 */
[----:B------:R-:W-:-:S07]  /*0580*/  @P0 IADD3 R27, PT, PT, R15, 0x5, RZ ;  /* 0x000000050f1b0810 */ /* 0x000fce0007ffe0ff */
[----:B------:R-:W2:Y:S08]  /*0590*/  @P0 LDC.64 R20, c[0x0][0x388] ;  /* 0x0000e200ff140b82 */ /* 0x000eb00000000a00 */
[----:B------:R-:W3:Y:S01]  /*05a0*/  @P0 LDC.64 R16, c[0x0][0x390] ;  /* 0x0000e400ff100b82 */ /* 0x000ee20000000a00 */
[----:B0-----:R-:W-:-:S04]  /*05b0*/  @P0 IMAD R23, R11, R22, R0 ;  /* 0x000000160b170224 */ /* 0x001fc800078e0200 */
[----:B--2---:R-:W-:-:S05]  /*05c0*/  @P0 IMAD.WIDE R20, R23, 0x4, R20 ;  /* 0x0000000417140825 */ /* 0x004fca00078e0214 */
[----:B------:R0:W-:Y:S01]  /*05d0*/  @P0 STG.E desc[UR6][R20.64], R26 ;  /* 0x0000001a14000986 */ /* 0x0001e2000c101906 */
[----:B---3--:R-:W-:-:S05]  /*05e0*/  @P0 IMAD.WIDE R22, R23, 0x4, R16 ;  /* 0x0000000417160825 */ /* 0x008fca00078e0210 */
[----:B------:R2:W-:Y:S04]  /*05f0*/  @P0 STG.E desc[UR6][R22.64], R27 ;  /* 0x0000001b16000986 */ /* 0x0005e8000c101906 */
[----:B-1----:R-:W3:Y:S01]  /*0600*/  LDG.E R29, desc[UR6][R8.64+0x18] ;  /* 0x00001806081d7981 */ /* 0x002ee2000c1e1900 */
[----:B------:R-:W-:Y:S02]  /*0610*/  @P0 IADD3 R0, PT, PT, R0, 0x1, RZ ;  /* 0x0000000100000810 */ /* 0x000fe40007ffe0ff */
[----:B---3--:R-:W-:-:S13]  /*0620*/  FSETP.NEU.AND P1, PT, R29, RZ, PT ;  /* 0x000000ff1d00720b */ /* 0x008fda0003f2d000 */
[----:B------:R-:W1:Y:S01]  /*0630*/  @P1 LDC R24, c[0x0][0x39c] ;  /* 0x0000e700ff181b82 */ /* 0x000e620000000800 */
        /* <DEDUP_REMOVED lines=8> */
[----:B0-----:R-:W3:Y:S01]  /*06c0*/  LDG.E R21, desc[UR6][R8.64+0x1c] ;  /* 0x00001c0608157981 */ /* 0x001ee2000c1e1900 */
[----:B------:R-:W-:Y:S01]  /*06d0*/  BSSY.RECONVERGENT B0, `(.L_x_20) ;  /* 0x000000b000007945 */ /* 0x000fe20003800200 */
[----:B------:R-:W-:Y:S01]  /*06e0*/  @P1 VIADD R0, R0, 0x1 ;  /* 0x0000000100001836 */ /* 0x000fe20000000000 */
[----:B---3--:R-:W-:-:S13]  /*06f0*/  FSETP.NEU.AND P0, PT, R21, RZ, PT ;  /* 0x000000ff1500720b */ /* 0x008fda0003f0d000 */
[----:B--2---:R-:W-:Y:S05]  /*0700*/  @!P0 BRA `(.L_x_21) ;  /* 0x00000000001c8947 */ /* 0x004fea0003800000 */
[----:B------:R-:W-:Y:S01]  /*0710*/  IMAD R17, R11, UR4, R0 ;  /* 0x000000040b117c24 */ /* 0x000fe2000f8e0200 */
[----:B------:R-:W-:Y:S02]  /*0720*/  IADD3 R19, PT, PT, R15, 0x7, RZ ;  /* 0x000000070f137810 */ /* 0x000fe40007ffe0ff */
[----:B------:R-:W-:Y:S01]  /*0730*/  IADD3 R0, PT, PT, R0, 0x1, RZ ;  /* 0x0000000100007810 */ /* 0x000fe20007ffe0ff */
[----:B----4-:R-:W-:-:S04]  /*0740*/  IMAD.WIDE R8, R17, 0x4, R4 ;  /* 0x0000000411087825 */ /* 0x010fc800078e0204 */
[----:B------:R-:W-:Y:S01]  /*0750*/  IMAD.WIDE R16, R17, 0x4, R6 ;  /* 0x0000000411107825 */ /* 0x000fe200078e0206 */
[----:B------:R0:W-:Y:S04]  /*0760*/  STG.E desc[UR6][R8.64], R21 ;  /* 0x0000001508007986 */ /* 0x0001e8000c101906 */
[----:B------:R0:W-:Y:S02]  /*0770*/  STG.E desc[UR6][R16.64], R19 ;  /* 0x0000001310007986 */ /* 0x0001e4000c101906 */
.L_x_21:
[----:B------:R-:W-:Y:S05]  /*0780*/  BSYNC.RECONVERGENT B0 ;  /* 0x0000000000007941 */ /* 0x000fea0003800200 */
.L_x_20:
[----:B------:R-:W-:-:S04]  /*0790*/  IADD3 R15, PT, PT, R15, 0x8, RZ ;  /* 0x000000080f0f7810 */ /* 0x000fc80007ffe0ff */
[----:B------:R-:W-:-:S13]  /*07a0*/  ISETP.NE.AND P0, PT, R15, R12, PT ;  /* 0x0000000c0f00720c */ /* 0x000fda0003f05270 */
[----:B------:R-:W-:Y:S05]  /*07b0*/  @P0 BRA `(.L_x_22) ;  /* 0xfffffff8006c0947 */ /* 0x000fea000383ffff */
.L_x_19:
[----:B------:R-:W-:-:S13]  /*07c0*/  ISETP.NE.AND P0, PT, R14, RZ, PT ;  /* 0x000000ff0e00720c */ /* 0x000fda0003f05270 */
[----:B0-----:R-:W-:Y:S05]  /*07d0*/  @!P0 EXIT ;  /* 0x000000000000894d */ /* 0x001fea0003800000 */
[----:B------:R-:W-:Y:S02]  /*07e0*/  ISETP.GE.U32.AND P0, PT, R14, 0x4, PT ;  /* 0x000000040e00780c */ /* 0x000fe40003f06070 */
[----:B------:R-:W-:-:S11]  /*07f0*/  LOP3.LUT R13, R10, 0x3, RZ, 0xc0, !PT ;  /* 0x000000030a0d7812 */ /* 0x000fd600078ec0ff */
[----:B------:R-:W-:Y:S05]  /*0800*/  @!P0 BRA `(.L_x_23) ;  /* 0x0000000000d88947 */ /* 0x000fea0003800000 */
[----:B------:R-:W0:Y:S01]  /*0810*/  LDC.64 R2, c[0x0][0x380] ;  /* 0x0000e000ff027b82 */ /* 0x000e220000000a00 */
[----:B----4-:R-:W-:-:S04]  /*0820*/  IMAD R5, R11, R10, R12 ;  /* 0x0000000a0b057224 */ /* 0x010fc800078e020c */
[----:B0-----:R-:W-:-:S05]  /*0830*/  IMAD.WIDE R2, R5, 0x4, R2 ;  /* 0x0000000405027825 */ /* 0x001fca00078e0202 */
[----:B------:R-:W2:Y:S02]  /*0840*/  LDG.E R19, desc[UR6][R2.64] ;  /* 0x0000000602137981 */ /* 0x000ea4000c1e1900 */
        /* <DEDUP_REMOVED lines=15> */
[----:B------:R-:W4:Y:S01]  /*0940*/  @P0 LDC.64 R14, c[0x0][0x390] ;  /* 0x0000e400ff0e0b82 */ /* 0x000f220000000a00 */
[----:B--2---:R-:W-:-:S04]  /*0950*/  @P0 IMAD R23, R11, R16, R0 ;  /* 0x000000100b170224 */ /* 0x004fc800078e0200 */
[----:B---3--:R-:W-:-:S05]  /*0960*/  @P0 IMAD.WIDE R8, R23, 0x4, R8 ;  /* 0x0000000417080825 */ /* 0x008fca00078e0208 */
[----:B------:R2:W-:Y:S01]  /*0970*/  @P0 STG.E desc[UR6][R8.64], R21 ;  /* 0x0000001508000986 */ /* 0x0005e2000c101906 */
[----:B----4-:R-:W-:-:S05]  /*0980*/  @P0 IMAD.WIDE R14, R23, 0x4, R14 ;  /* 0x00000004170e0825 */ /* 0x010fca00078e020e */
[----:B------:R3:W-:Y:S04]  /*0990*/  @P0 STG.E desc[UR6][R14.64], R17 ;  /* 0x000000110e000986 */ /* 0x0007e8000c101906 */
[----:B------:R-:W4:Y:S01]  /*09a0*/  LDG.E R23, desc[UR6][R2.64+0x8] ;  /* 0x0000080602177981 */ /* 0x000f22000c1e1900 */
[----:B------:R-:W-:Y:S02]  /*09b0*/  @P0 IADD3 R0, PT, PT, R0, 0x1, RZ ;  /* 0x0000000100000810 */ /* 0x000fe40007ffe0ff */
[----:B----4-:R-:W-:-:S13]  /*09c0*/  FSETP.NEU.AND P1, PT, R23, RZ, PT ;  /* 0x000000ff1700720b */ /* 0x010fda0003f2d000 */
[----:B------:R-:W4:Y:S01]  /*09d0*/  @P1 LDC R16, c[0x0][0x39c] ;  /* 0x0000e700ff101b82 */ /* 0x000f220000000800 */
[----:B0-----:R-:W-:-:S07]  /*09e0*/  @P1 IADD3 R19, PT, PT, R12, 0x2, RZ ;  /* 0x000000020c131810 */ /* 0x001fce0007ffe0ff */
[----:B------:R-:W0:Y:S08]  /*09f0*/  @P1 LDC.64 R4, c[0x0][0x388] ;  /* 0x0000e200ff041b82 */ /* 0x000e300000000a00 */
[----:B-1----:R-:W1:Y:S01]  /*0a00*/  @P1 LDC.64 R6, c[0x0][0x390] ;  /* 0x0000e400ff061b82 */ /* 0x002e620000000a00 */
[----:B----4-:R-:W-:-:S04]  /*0a10*/  @P1 IMAD R25, R11, R16, R0 ;  /* 0x000000100b191224 */ /* 0x010fc800078e0200 */
[----:B0-----:R-:W-:-:S05]  /*0a20*/  @P1 IMAD.WIDE R4, R25, 0x4, R4 ;  /* 0x0000000419041825 */ /* 0x001fca00078e0204 */
[----:B------:R3:W-:Y:S01]  /*0a30*/  @P1 STG.E desc[UR6][R4.64], R23 ;  /* 0x0000001704001986 */ /* 0x0007e2000c101906 */
[----:B-1----:R-:W-:-:S05]  /*0a40*/  @P1 IMAD.WIDE R6, R25, 0x4, R6 ;  /* 0x0000000419061825 */ /* 0x002fca00078e0206 */
[----:B------:R3:W-:Y:S04]  /*0a50*/  @P1 STG.E desc[UR6][R6.64], R19 ;  /* 0x0000001306001986 */ /* 0x0007e8000c101906 */
[----:B--2---:R-:W2:Y:S01]  /*0a60*/  LDG.E R9, desc[UR6][R2.64+0xc] ;  /* 0x00000c0602097981 */ /* 0x004ea2000c1e1900 */
[----:B------:R-:W-:Y:S01]  /*0a70*/  BSSY.RECONVERGENT B0, `(.L_x_24) ;  /* 0x000000e000007945 */ /* 0x000fe20003800200 */
[----:B------:R-:W-:Y:S01]  /*0a80*/  @P1 VIADD R0, R0, 0x1 ;  /* 0x0000000100001836 */ /* 0x000fe20000000000 */
[----:B--2---:R-:W-:-:S13]  /*0a90*/  FSETP.NEU.AND P0, PT, R9, RZ, PT ;  /* 0x000000ff0900720b */ /* 0x004fda0003f0d000 */
[----:B---3--:R-:W-:Y:S05]  /*0aa0*/  @!P0 BRA `(.L_x_25) ;  /* 0x0000000000288947 */ /* 0x008fea0003800000 */
[----:B------:R-:W0:Y:S01]  /*0ab0*/  LDC.64 R2, c[0x0][0x388] ;  /* 0x0000e200ff027b82 */ /* 0x000e220000000a00 */
[----:B------:R-:W1:Y:S01]  /*0ac0*/  LDCU UR4, c[0x0][0x39c] ;  /* 0x00007380ff0477ac */ /* 0x000e620008000800 */
[----:B------:R-:W-:-:S06]  /*0ad0*/  IADD3 R7, PT, PT, R12, 0x3, RZ ;  /* 0x000000030c077810 */ /* 0x000fcc0007ffe0ff */
[----:B------:R-:W2:Y:S01]  /*0ae0*/  LDC.64 R4, c[0x0][0x390] ;  /* 0x0000e400ff047b82 */ /* 0x000ea20000000a00 */
[----:B-1----:R-:W-:Y:S01]  /*0af0*/  IMAD R15, R11, UR4, R0 ;  /* 0x000000040b0f7c24 */ /* 0x002fe2000f8e0200 */
[----:B------:R-:W-:-:S03]  /*0b00*/  IADD3 R0, PT, PT, R0, 0x1, RZ ;  /* 0x0000000100007810 */ /* 0x000fc60007ffe0ff */
[----:B0-----:R-:W-:-:S05]  /*0b10*/  IMAD.WIDE R2, R15, 0x4, R2 ;  /* 0x000000040f027825 */ /* 0x001fca00078e0202 */
[----:B------:R0:W-:Y:S01]  /*0b20*/  STG.E desc[UR6][R2.64], R9 ;  /* 0x0000000902007986 */ /* 0x0001e2000c101906 */
[----:B--2---:R-:W-:-:S05]  /*0b30*/  IMAD.WIDE R4, R15, 0x4, R4 ;  /* 0x000000040f047825 */ /* 0x004fca00078e0204 */
[----:B------:R0:W-:Y:S02]  /*0b40*/  STG.E desc[UR6][R4.64], R7 ;  /* 0x0000000704007986 */ /* 0x0001e4000c101906 */
.L_x_25:
[----:B------:R-:W-:Y:S05]  /*0b50*/  BSYNC.RECONVERGENT B0 ;  /* 0x0000000000007941 */ /* 0x000fea0003800200 */
.L_x_24:
[----:B------:R-:W-:-:S07]  /*0b60*/  IADD3 R12, PT, PT, R12, 0x4, RZ ;  /* 0x000000040c0c7810 */ /* 0x000fce0007ffe0ff */
.L_x_23:
[----:B------:R-:W-:-:S13]  /*0b70*/  ISETP.NE.AND P0, PT, R13, RZ, PT ;  /* 0x000000ff0d00720c */ /* 0x000fda0003f05270 */
[----:B------:R-:W-:Y:S05]  /*0b80*/  @!P0 EXIT ;  /* 0x000000000000894d */ /* 0x000fea0003800000 */
[----:B------:R-:W-:-:S13]  /*0b90*/  ISETP.NE.AND P0, PT, R13, 0x1, PT ;  /* 0x000000010d00780c */ /* 0x000fda0003f05270 */
[----:B------:R-:W-:Y:S05]  /*0ba0*/  @!P0 BRA `(.L_x_26) ;  /* 0x0000000000788947 */ /* 0x000fea0003800000 */
[----:B0-----:R-:W0:Y:S01]  /*0bb0*/  LDC.64 R2, c[0x0][0x380] ;  /* 0x0000e000ff027b82 */ /* 0x001e220000000a00 */
        /* <DEDUP_REMOVED lines=13> */
[----:B------:R-:W-:Y:S01]  /*0c90*/  BSSY.RECONVERGENT B0, `(.L_x_27) ;  /* 0x000000e000007945 */ /* 0x000fe20003800200 */
[----:B------:R-:W-:Y:S02]  /*0ca0*/  @P0 IADD3 R0, PT, PT, R0, 0x1, RZ ;  /* 0x0000000100000810 */ /* 0x000fe40007ffe0ff */
[----:B--2---:R-:W-:-:S13]  /*0cb0*/  FSETP.NEU.AND P1, PT, R13, RZ, PT ;  /* 0x000000ff0d00720b */ /* 0x004fda0003f2d000 */
[----:B0-----:R-:W-:Y:S05]  /*0cc0*/  @!P1 BRA `(.L_x_28) ;  /* 0x0000000000289947 */ /* 0x001fea0003800000 */
        /* <DEDUP_REMOVED lines=10> */
.L_x_28:
[----:B------:R-:W-:Y:S05]  /*0d70*/  BSYNC.RECONVERGENT B0 ;  /* 0x0000000000007941 */ /* 0x000fea0003800200 */
.L_x_27:
[----:B------:R-:W-:-:S07]  /*0d80*/  IADD3 R12, PT, PT, R12, 0x2, RZ ;  /* 0x000000020c0c7810 */ /* 0x000fce0007ffe0ff */
.L_x_26:
[----:B0-----:R-:W-:-:S04]  /*0d90*/  LOP3.LUT R2, R10, 0x1, RZ, 0xc0, !PT ;  /* 0x000000010a027812 */ /* 0x001fc800078ec0ff */
[----:B------:R-:W-:-:S13]  /*0da0*/  ISETP.NE.U32.AND P0, PT, R2, 0x1, PT ;  /* 0x000000010200780c */ /* 0x000fda0003f05070 */
[----:B------:R-:W-:Y:S05]  /*0db0*/  @P0 EXIT ;  /* 0x000000000000094d */ /* 0x000fea0003800000 */
[----:B------:R-:W0:Y:S01]  /*0dc0*/  LDC.64 R2, c[0x0][0x380] ;  /* 0x0000e000ff027b82 */ /* 0x000e220000000a00 */
[----:B----4-:R-:W-:-:S04]  /*0dd0*/  IMAD R5, R11, R10, R12 ;  /* 0x0000000a0b057224 */ /* 0x010fc800078e020c */
[----:B0-----:R-:W-:-:S05]  /*0de0*/  IMAD.WIDE R2, R5, 0x4, R2 ;  /* 0x0000000405027825 */ /* 0x001fca00078e0202 */
[----:B------:R-:W2:Y:S02]  /*0df0*/  LDG.E R7, desc[UR6][R2.64] ;  /* 0x0000000602077981 */ /* 0x000ea4000c1e1900 */
[----:B--2---:R-:W-:-:S13]  /*0e00*/  FSETP.NEU.AND P0, PT, R7, RZ, PT ;  /* 0x000000ff0700720b */ /* 0x004fda0003f0d000 */
[----:B------:R-:W-:Y:S05]  /*0e10*/  @!P0 EXIT ;  /* 0x000000000000894d */ /* 0x000fea0003800000 */
[----:B------:R-:W0:Y:S01]  /*0e20*/  LDC.64 R2, c[0x0][0x388] ;  /* 0x0000e200ff027b82 */ /* 0x000e220000000a00 */
[----:B------:R-:W1:Y:S07]  /*0e30*/  LDCU UR4, c[0x0][0x39c] ;  /* 0x00007380ff0477ac */ /* 0x000e6e0008000800 */
[----:B------:R-:W2:Y:S01]  /*0e40*/  LDC.64 R4, c[0x0][0x390] ;  /* 0x0000e400ff047b82 */ /* 0x000ea20000000a00 */
[----:B-1----:R-:W-:-:S04]  /*0e50*/  IMAD R11, R11, UR4, R0 ;  /* 0x000000040b0b7c24 */ /* 0x002fc8000f8e0200 */
[----:B0-----:R-:W-:-:S05]  /*0e60*/  IMAD.WIDE R2, R11, 0x4, R2 ;  /* 0x000000040b027825 */ /* 0x001fca00078e0202 */
[----:B------:R-:W-:Y:S01]  /*0e70*/  STG.E desc[UR6][R2.64], R7 ;  /* 0x0000000702007986 */ /* 0x000fe2000c101906 */
[----:B--2---:R-:W-:-:S05]  /*0e80*/  IMAD.WIDE R4, R11, 0x4, R4 ;  /* 0x000000040b047825 */ /* 0x004fca00078e0204 */
[----:B------:R-:W-:Y:S01]  /*0e90*/  STG.E desc[UR6][R4.64], R12 ;  /* 0x0000000c04007986 */ /* 0x000fe2000c101906 */
[----:B------:R-:W-:Y:S05]  /*0ea0*/  EXIT ;  /* 0x000000000000794d */ /* 0x000fea0003800000 */
.L_x_29:
        /* <DEDUP_REMOVED lines=13> */
.L_x_35:


//--------------------- .text._Z9transposePiS_ii  --------------------------
	.section	.text._Z9transposePiS_ii,"ax",@progbits
	.align	128
        .global         _Z9transposePiS_ii
        .type           _Z9transposePiS_ii,@function
        .size           _Z9transposePiS_ii,(.L_x_36 - _Z9transposePiS_ii)
        .other          _Z9transposePiS_ii,@"STO_CUDA_ENTRY STV_DEFAULT"
_Z9transposePiS_ii:
.text._Z9transposePiS_ii:
[----:B------:R-:W-:Y:S01]  /*0000*/  LDC R1, c[0x0][0x37c] ;  /* 0x0000df00ff017b82 */ /* 0x000fe20000000800 */
[----:B------:R-:W0:Y:S07]  /*0010*/  S2R R8, SR_CTAID.X ;  /* 0x0000000000087919 */ /* 0x000e2e0000002500 */
[----:B------:R-:W1:Y:S01]  /*0020*/  LDC.64 R2, c[0x0][0x388] ;  /* 0x0000e200ff027b82 */ /* 0x000e620000000a00 */
[----:B------:R-:W2:Y:S01]  /*0030*/  LDCU.64 UR6, c[0x0][0x390] ;  /* 0x00007200ff0677ac */ /* 0x000ea20008000a00 */
[----:B------:R-:W0:Y:S01]  /*0040*/  S2R R11, SR_TID.X ;  /* 0x00000000000b7919 */ /* 0x000e220000002100 */
[----:B------:R-:W3:Y:S01]  /*0050*/  LDCU.64 UR4, c[0x0][0x358] ;  /* 0x00006b00ff0477ac */ /* 0x000ee20008000a00 */
[----:B------:R-:W4:Y:S01]  /*0060*/  S2R R10, SR_CTAID.Y ;  /* 0x00000000000a7919 */ /* 0x000f220000002600 */
[----:B------:R-:W4:Y:S01]  /*0070*/  S2R R13, SR_TID.Y ;  /* 0x00000000000d7919 */ /* 0x000f220000002200 */
[----:B0-----:R-:W-:-:S02]  /*0080*/  LEA R0, R8, R11, 0x4 ;  /* 0x0000000b08007211 */ /* 0x001fc400078e20ff */
[----:B----4-:R-:W-:-:S05]  /*0090*/  LEA R5, R10, R13, 0x4 ;  /* 0x0000000d0a057211 */ /* 0x010fca00078e20ff */
[----:B--2---:R-:W-:-:S04]  /*00a0*/  IMAD R5, R5, UR6, R0 ;  /* 0x0000000605057c24 */ /* 0x004fc8000f8e0200 */
[----:B-1----:R-:W-:-:S05]  /*00b0*/  IMAD.WIDE R2, R5, 0x4, R2 ;  /* 0x0000000405027825 */ /* 0x002fca00078e0202 */
[----:B---3--:R0:W2:Y:S01]  /*00c0*/  LDG.E R4, desc[UR4][R2.64] ;  /* 0x0000000402047981 */ /* 0x0080a2000c1e1900 */
[----:B------:R-:W-:Y:S01]  /*00d0*/  MOV R0, 0x400 ;  /* 0x0000040000007802 */ /* 0x000fe20000000f00 */
[----:B------:R-:W1:Y:S01]  /*00e0*/  S2R R5, SR_CgaCtaId ;  /* 0x0000000000057919 */ /* 0x000e620000008800 */
[----:B0-----:R-:W0:Y:S02]  /*00f0*/  LDC.64 R2, c[0x0][0x380] ;  /* 0x0000e000ff027b82 */ /* 0x001e240000000a00 */
[----:B-1----:R-:W-:-:S05]  /*0100*/  LEA R0, R5, R0, 0x18 ;  /* 0x0000000005007211 */ /* 0x002fca00078ec0ff */
[--C-:B------:R-:W-:Y:S02]  /*0110*/  IMAD R5, R13, 0x44, R0.reuse ;  /* 0x000000440d057824 */ /* 0x100fe400078e0200 */
[----:B------:R-:W-:-:S03]  /*0120*/  IMAD R0, R11, 0x44, R0 ;  /* 0x000000440b007824 */ /* 0x000fc600078e0200 */
[----:B------:R-:W-:Y:S02]  /*0130*/  LEA R7, R11, R5, 0x2 ;  /* 0x000000050b077211 */ /* 0x000fe400078e10ff */
[----:B------:R-:W-:Y:S02]  /*0140*/  LEA R6, R13, R0, 0x2 ;  /* 0x000000000d067211 */ /* 0x000fe400078e10ff */
[----:B------:R-:W-:Y:S02]  /*0150*/  LEA R0, R10, R11, 0x4 ;  /* 0x0000000b0a007211 */ /* 0x000fe400078e20ff */
[----:B------:R-:W-:-:S05]  /*0160*/  LEA R5, R8, R13, 0x4 ;  /* 0x0000000d08057211 */ /* 0x000fca00078e20ff */
[----:B------:R-:W-:-:S04]  /*0170*/  IMAD R5, R5, UR7, R0 ;  /* 0x0000000705057c24 */ /* 0x000fc8000f8e0200 */
[----:B0-----:R-:W-:Y:S01]  /*0180*/  IMAD.WIDE R2, R5, 0x4, R2 ;  /* 0x0000000405027825 */ /* 0x001fe200078e0202 */
[----:B--2---:R-:W-:Y:S01]  /*0190*/  STS [R7], R4 ;  /* 0x0000000407007388 */ /* 0x004fe20000000800 */
[----:B------:R-:W-:Y:S06]  /*01a0*/  BAR.SYNC.DEFER_BLOCKING 0x0 ;  /* 0x0000000000007b1d */ /* 0x000fec0000010000 */
[----:B------:R-:W0:Y:S04]  /*01b0*/  LDS R9, [R6] ;  /* 0x0000000006097984 */ /* 0x000e280000000800 */
[----:B0-----:R-:W-:Y:S01]  /*01c0*/  STG.E desc[UR4][R2.64], R9 ;  /* 0x0000000902007986 */ /* 0x001fe2000c101904 */
[----:B------:R-:W-:Y:S05]  /*01d0*/  EXIT ;  /* 0x000000000000794d */ /* 0x000fea0003800000 */
.L_x_30:
        /* <DEDUP_REMOVED lines=10> */
.L_x_36:


//--------------------- .text._Z10transposeFPfS_ii --------------------------
	.section	.text._Z10transposeFPfS_ii,"ax",@progbits
	.align	128
        .global         _Z10transposeFPfS_ii
        .type           _Z10transposeFPfS_ii,@function
        .size           _Z10transposeFPfS_ii,(.L_x_37 - _Z10transposeFPfS_ii)
        .other          _Z10transposeFPfS_ii,@"STO_CUDA_ENTRY STV_DEFAULT"
_Z10transposeFPfS_ii:
.text._Z10transposeFPfS_ii:
        /* <DEDUP_REMOVED lines=30> */
.L_x_31:
        /* <DEDUP_REMOVED lines=10> */
.L_x_37:


//--------------------- .nv.shared._Z24countNonZeroPerRowKernelPfPii --------------------------
	.section	.nv.shared._Z24countNonZeroPerRowKernelPfPii,"aw",@nobits
	.sectionflags	@""
	.align	16
	.zero		1024


//--------------------- .nv.shared.reserved.0     --------------------------
	.section	.nv.shared.reserved.0,"aw",@nobits
	.weak		__nv_reservedSMEM_offset_0_alias
	.size		__nv_reservedSMEM_offset_0_alias, 0, 64
	.other		__nv_reservedSMEM_offset_0_alias,@"STO_CUDA_RESERVED_SHARED STV_DEFAULT"
__nv_reservedSMEM_offset_0_alias:
	.zero		0
	.zero		64


//--------------------- .nv.shared._Z8SpMV_ELLiPfPiiS_S_ --------------------------
	.section	.nv.shared._Z8SpMV_ELLiPfPiiS_S_,"aw",@nobits
	.sectionflags	@""
	.align	16
	.zero		1024


//--------------------- .nv.shared._Z8SpMV_CSRiPfPiS0_S_S_ --------------------------
	.section	.nv.shared._Z8SpMV_CSRiPfPiS0_S_S_,"aw",@nobits
	.sectionflags	@""
	.align	16
	.zero		1024


//--------------------- .nv.shared._Z9padKernelPfS_Piii --------------------------
	.section	.nv.shared._Z9padKernelPfS_Piii,"aw",@nobits
	.sectionflags	@""
	.align	16
	.zero		1024


//--------------------- .nv.shared._Z9transposePiS_ii --------------------------
	.section	.nv.shared._Z9transposePiS_ii,"aw",@nobits
	.sectionflags	@""
	.align	16
.nv.shared._Z9transposePiS_ii:
	.zero		2112


//--------------------- .nv.shared._Z10transposeFPfS_ii --------------------------
	.section	.nv.shared._Z10transposeFPfS_ii,"aw",@nobits
	.sectionflags	@""
	.align	16
.nv.shared._Z10transposeFPfS_ii:
	.zero		2112


//--------------------- .nv.constant0._Z24countNonZeroPerRowKernelPfPii --------------------------
	.section	.nv.constant0._Z24countNonZeroPerRowKernelPfPii,"a",@progbits
	.sectionflags	@""
	.align	4
.nv.constant0._Z24countNonZeroPerRowKernelPfPii:
	.zero		916


//--------------------- .nv.constant0._Z8SpMV_ELLiPfPiiS_S_ --------------------------
	.section	.nv.constant0._Z8SpMV_ELLiPfPiiS_S_,"a",@progbits
	.sectionflags	@""
	.align	4
.nv.constant0._Z8SpMV_ELLiPfPiiS_S_:
	.zero		944


//--------------------- .nv.constant0._Z8SpMV_CSRiPfPiS0_S_S_ --------------------------
	.section	.nv.constant0._Z8SpMV_CSRiPfPiS0_S_S_,"a",@progbits
	.sectionflags	@""
	.align	4
.nv.constant0._Z8SpMV_CSRiPfPiS0_S_S_:
	.zero		944


//--------------------- .nv.constant0._Z9padKernelPfS_Piii --------------------------
	.section	.nv.constant0._Z9padKernelPfS_Piii,"a",@progbits
	.sectionflags	@""
	.align	4
.nv.constant0._Z9padKernelPfS_Piii:
	.zero		928


//--------------------- .nv.constant0._Z9transposePiS_ii --------------------------
	.section	.nv.constant0._Z9transposePiS_ii,"a",@progbits
	.sectionflags	@""
	.align	4
.nv.constant0._Z9transposePiS_ii:
	.zero		920


//--------------------- .nv.constant0._Z10transposeFPfS_ii --------------------------
	.section	.nv.constant0._Z10transposeFPfS_ii,"a",@progbits
	.sectionflags	@""
	.align	4
.nv.constant0._Z10transposeFPfS_ii:
	.zero		920


//--------------------- SYMBOLS --------------------------

	.type		.nv.reservedSmem.offset0,@object
	.size		.nv.reservedSmem.offset0,0x4
	.type		.nv.reservedSmem.cap,@object
	.size		.nv.reservedSmem.cap,0x4
